	.target	sm_100a

	.elftype	@"ET_EXEC"


//--------------------- .note.nv.tkinfo           --------------------------
	.section	.note.nv.tkinfo,"",@"SHT_NOTE"
	.sectionflags	@"SHF_NOTE_NV_TKINFO"
	.tkinfo
        /*0018*/ 	.word	0x00000081
        /*0030*/ 	.string	""
        /*0030*/ 	.string	"ptxas-blackwell"
        /*0030*/ 	.string	"Cuda compilation tools, release 12.9, V12.9.86"
        /*0030*/ 	.string	"Build cuda_12.9.r12.9/compiler.36037853_0"
        /*0030*/ 	.string	"-v  -suppress-debug-info  -lineinfo  -arch sm_100a "



//--------------------- .note.nv.cuver            --------------------------
	.section	.note.nv.cuver,"",@"SHT_NOTE"
	.sectionflags	@"SHF_NOTE_NV_CUVER"
        /*0018*/ 	.short	0x0001
        /*001a*/ 	.short	0x0064
        /*001c*/ 	.short	0x0001
        /*001e*/ 	.short	0x0000
        /*0020*/ 	.short	0x0001
        /*0022*/ 	.short	0x0000


//--------------------- .nv.info                  --------------------------
	.section	.nv.info,"",@"SHT_CUDA_INFO"
	.align	4


	//----- nvinfo : EIATTR_REGCOUNT
	.align		4
        /*0000*/ 	.byte	0x04, 0x2f
        /*0002*/ 	.short	(.L_4 - .L_3)
	.align		4
.L_3:
        /*0004*/ 	.word	index@(gluon_tcgen05)
        /*0008*/ 	.word	0x000000aa


	//----- nvinfo : EIATTR_FRAME_SIZE
	.align		4
.L_4:
        /*000c*/ 	.byte	0x04, 0x11
        /*000e*/ 	.short	(.L_6 - .L_5)
	.align		4
.L_5:
        /*0010*/ 	.word	index@($__internal_2_$__cuda_sm10x_tcgen05_guardrail_trap_unallocated_columns_being_dealloced)
        /*0014*/ 	.word	0x00000000


	//----- nvinfo : EIATTR_FRAME_SIZE
	.align		4
.L_6:
        /*0018*/ 	.byte	0x04, 0x11
        /*001a*/ 	.short	(.L_8 - .L_7)
	.align		4
.L_7:
        /*001c*/ 	.word	index@($__internal_1_$__cuda_sm10x_tcgen05_guardrail_trap_phase_invalid_during_alloc)
        /*0020*/ 	.word	0x00000000


	//----- nvinfo : EIATTR_FRAME_SIZE
	.align		4
.L_8:
        /*0024*/ 	.byte	0x04, 0x11
        /*0026*/ 	.short	(.L_10 - .L_9)
	.align		4
.L_9:
        /*0028*/ 	.word	index@($__internal_0_$__cuda_sm10x_tcgen05_guardrail_trap_col_being_dealloced_not_returned_by_alloc)
        /*002c*/ 	.word	0x00000000


	//----- nvinfo : EIATTR_FRAME_SIZE
	.align		4
.L_10:
        /*0030*/ 	.byte	0x04, 0x11
        /*0032*/ 	.short	(.L_12 - .L_11)
	.align		4
.L_11:
        /*0034*/ 	.word	index@(gluon_tcgen05)
        /*0038*/ 	.word	0x00000000


	//----- nvinfo : EIATTR_MIN_STACK_SIZE
	.align		4
.L_12:
        /*003c*/ 	.byte	0x04, 0x12
        /*003e*/ 	.short	(.L_14 - .L_13)
	.align		4
.L_13:
        /*0040*/ 	.word	index@(gluon_tcgen05)
        /*0044*/ 	.word	0x00000000
.L_14:


//--------------------- .nv.info.gluon_tcgen05    --------------------------
	.section	.nv.info.gluon_tcgen05,"",@"SHT_CUDA_INFO"
	.sectionflags	@""
	.align	4


	//----- nvinfo : EIATTR_CUDA_API_VERSION
	.align		4
        /*0000*/ 	.byte	0x04, 0x37
        /*0002*/ 	.short	(.L_16 - .L_15)
.L_15:
        /*0004*/ 	.word	0x00000081


	//----- nvinfo : EIATTR_KPARAM_INFO
	.align		4
.L_16:
        /*0008*/ 	.byte	0x04, 0x17
        /*000a*/ 	.short	(.L_18 - .L_17)
.L_17:
        /*000c*/ 	.word	0x00000000
        /*0010*/ 	.short	0x000a
        /*0012*/ 	.short	0x0048
        /*0014*/ 	.byte	0x00, 0xf4, 0x21, 0x00


	//----- nvinfo : EIATTR_KPARAM_INFO
	.align		4
.L_18:
        /*0018*/ 	.byte	0x04, 0x17
        /*001a*/ 	.short	(.L_20 - .L_19)
.L_19:
        /*001c*/ 	.word	0x00000000
        /*0020*/ 	.short	0x0009
        /*0022*/ 	.short	0x0040
        /*0024*/ 	.byte	0x00, 0xf4, 0x21, 0x00


	//----- nvinfo : EIATTR_KPARAM_INFO
	.align		4
.L_20:
        /*0028*/ 	.byte	0x04, 0x17
        /*002a*/ 	.short	(.L_22 - .L_21)
.L_21:
        /*002c*/ 	.word	0x00000000
        /*0030*/ 	.short	0x0008
        /*0032*/ 	.short	0x0038
        /*0034*/ 	.byte	0x00, 0xf0, 0x21, 0x00


	//----- nvinfo : EIATTR_KPARAM_INFO
	.align		4
.L_22:
        /*0038*/ 	.byte	0x04, 0x17
        /*003a*/ 	.short	(.L_24 - .L_23)
.L_23:
        /*003c*/ 	.word	0x00000000
        /*0040*/ 	.short	0x0007
        /*0042*/ 	.short	0x0030
        /*0044*/ 	.byte	0x00, 0xf0, 0x21, 0x00


	//----- nvinfo : EIATTR_KPARAM_INFO
	.align		4
.L_24:
        /*0048*/ 	.byte	0x04, 0x17
        /*004a*/ 	.short	(.L_26 - .L_25)
.L_25:
        /*004c*/ 	.word	0x00000000
        /*0050*/ 	.short	0x0006
        /*0052*/ 	.short	0x0028
        /*0054*/ 	.byte	0x00, 0xf0, 0x21, 0x00


	//----- nvinfo : EIATTR_KPARAM_INFO
	.align		4
.L_26:
        /*0058*/ 	.byte	0x04, 0x17
        /*005a*/ 	.short	(.L_28 - .L_27)
.L_27:
        /*005c*/ 	.word	0x00000000
        /*0060*/ 	.short	0x0005
        /*0062*/ 	.short	0x0020
        /*0064*/ 	.byte	0x00, 0xf0, 0x11, 0x00


	//----- nvinfo : EIATTR_KPARAM_INFO
	.align		4
.L_28:
        /*0068*/ 	.byte	0x04, 0x17
        /*006a*/ 	.short	(.L_30 - .L_29)
.L_29:
        /*006c*/ 	.word	0x00000000
        /*0070*/ 	.short	0x0004
        /*0072*/ 	.short	0x001c
        /*0074*/ 	.byte	0x00, 0xf0, 0x11, 0x00


	//----- nvinfo : EIATTR_KPARAM_INFO
	.align		4
.L_30:
        /*0078*/ 	.byte	0x04, 0x17
        /*007a*/ 	.short	(.L_32 - .L_31)
.L_31:
        /*007c*/ 	.word	0x00000000
        /*0080*/ 	.short	0x0003
        /*0082*/ 	.short	0x0018
        /*0084*/ 	.byte	0x00, 0xf0, 0x11, 0x00


	//----- nvinfo : EIATTR_KPARAM_INFO
	.align		4
.L_32:
        /*0088*/ 	.byte	0x04, 0x17
        /*008a*/ 	.short	(.L_34 - .L_33)
.L_33:
        /*008c*/ 	.word	0x00000000
        /*0090*/ 	.short	0x0002
        /*0092*/ 	.short	0x0010
        /*0094*/ 	.byte	0x00, 0xf4, 0x21, 0x00


	//----- nvinfo : EIATTR_KPARAM_INFO
	.align		4
.L_34:
        /*0098*/ 	.byte	0x04, 0x17
        /*009a*/ 	.short	(.L_36 - .L_35)
.L_35:
        /*009c*/ 	.word	0x00000000
        /*00a0*/ 	.short	0x0001
        /*00a2*/ 	.short	0x0008
        /*00a4*/ 	.byte	0x00, 0xf4, 0x21, 0x00


	//----- nvinfo : EIATTR_KPARAM_INFO
	.align		4
.L_36:
        /*00a8*/ 	.byte	0x04, 0x17
        /*00aa*/ 	.short	(.L_38 - .L_37)
.L_37:
        /*00ac*/ 	.word	0x00000000
        /*00b0*/ 	.short	0x0000
        /*00b2*/ 	.short	0x0000
        /*00b4*/ 	.byte	0x00, 0xf4, 0x21, 0x00


	//----- nvinfo : EIATTR_AT_ENTRY_FRAGMENTS
	.align		4
.L_38:
        /*00b8*/ 	.byte	0x04, 0x4f
        /*00ba*/ 	.short	(.L_40 - .L_39)


	//   ....[0]....
.L_39:
        /*00bc*/ 	.word	0x00000004


	//----- nvinfo : EIATTR_RESERVED_SMEM_USED
	.align		4
.L_40:
        /*00c0*/ 	.byte	0x01, 0x41
	.zero		2


	//----- nvinfo : EIATTR_SPARSE_MMA_MASK
	.align		4
        /*00c4*/ 	.byte	0x03, 0x50
        /*00c6*/ 	.short	0x0000


	//----- nvinfo : EIATTR_TCGEN05_1CTA_USED
	.align		4
        /*00c8*/ 	.byte	0x01, 0x51
	.zero		2


	//----- nvinfo : EIATTR_MAXREG_COUNT
	.align		4
        /*00cc*/ 	.byte	0x03, 0x1b
        /*00ce*/ 	.short	0x00ff


	//----- nvinfo : EIATTR_NUM_BARRIERS
	.align		4
        /*00d0*/ 	.byte	0x02, 0x4c
        /*00d2*/ 	.byte	0x01
	.zero		1


	//----- nvinfo : EIATTR_INT_WARP_WIDE_INSTR_OFFSETS
	.align		4
        /*00d4*/ 	.byte	0x04, 0x31
        /*00d6*/ 	.short	(.L_42 - .L_41)


	//   ....[0]....
.L_41:
        /*00d8*/ 	.word	0x00001770


	//   ....[1]....
        /*00dc*/ 	.word	0x00001790


	//   ....[2]....
        /*00e0*/ 	.word	0x00001820


	//   ....[3]....
        /*00e4*/ 	.word	0x00001a10


	//   ....[4]....
        /*00e8*/ 	.word	0x00001a20


	//   ....[5]....
        /*00ec*/ 	.word	0x00001a70


	//   ....[6]....
        /*00f0*/ 	.word	0x00001a80


	//   ....[7]....
        /*00f4*/ 	.word	0x00001ea0


	//   ....[8]....
        /*00f8*/ 	.word	0x00001eb0


	//   ....[9]....
        /*00fc*/ 	.word	0x00002030


	//   ....[10]....
        /*0100*/ 	.word	0x00002080


	//   ....[11]....
        /*0104*/ 	.word	0x000020b0


	//   ....[12]....
        /*0108*/ 	.word	0x000020e0


	//   ....[13]....
        /*010c*/ 	.word	0x000025a0


	//   ....[14]....
        /*0110*/ 	.word	0x000025b0


	//   ....[15]....
        /*0114*/ 	.word	0x000034c0


	//   ....[16]....
        /*0118*/ 	.word	0x00003510


	//----- nvinfo : EIATTR_COOP_GROUP_MASK_REGIDS
	.align		4
.L_42:
        /*011c*/ 	.byte	0x04, 0x29
        /*011e*/ 	.short	(.L_44 - .L_43)


	//   ....[0]....
.L_43:
        /*0120*/ 	.word	0xffffffff


	//   ....[1]....
        /*0124*/ 	.word	0xffffffff


	//   ....[2]....
        /*0128*/ 	.word	0xffffffff


	//   ....[3]....
        /*012c*/ 	.word	0xffffffff


	//   ....[4]....
        /*0130*/ 	.word	0xffffffff


	//   ....[5]....
        /*0134*/ 	.word	0xffffffff


	//   ....[6]....
        /*0138*/ 	.word	0xffffffff


	//   ....[7]....
        /*013c*/ 	.word	0xffffffff


	//   ....[8]....
        /*0140*/ 	.word	0xffffffff


	//   ....[9]....
        /*0144*/ 	.word	0xffffffff


	//----- nvinfo : EIATTR_COOP_GROUP_INSTR_OFFSETS
	.align		4
.L_44:
        /*0148*/ 	.byte	0x04, 0x28
        /*014a*/ 	.short	(.L_46 - .L_45)


	//   ....[0]....
.L_45:
        /*014c*/ 	.word	0x00000050


	//   ....[1]....
        /*0150*/ 	.word	0x00000310


	//   ....[2]....
        /*0154*/ 	.word	0x00000500


	//   ....[3]....
        /*0158*/ 	.word	0x000009a0


	//   ....[4]....
        /*015c*/ 	.word	0x00000ae0


	//   ....[5]....
        /*0160*/ 	.word	0x00000fe0


	//   ....[6]....
        /*0164*/ 	.word	0x00001120


	//   ....[7]....
        /*0168*/ 	.word	0x00001610


	//   ....[8]....
        /*016c*/ 	.word	0x00003350


	//   ....[9]....
        /*0170*/ 	.word	0x000035c0


	//----- nvinfo : EIATTR_VRC_CTA_INIT_COUNT
	.align		4
.L_46:
        /*0174*/ 	.byte	0x02, 0x4a
        /*0176*/ 	.byte	0x80
	.zero		1


	//----- nvinfo : EIATTR_MBARRIER_INSTR_OFFSETS
	.align		4
        /*0178*/ 	.byte	0x04, 0x39
        /*017a*/ 	.short	(.L_48 - .L_47)


	//   ....[0]....
.L_47:
        /*017c*/ 	.word	0x00001840
        /*0180*/ 	.word	0x000000ff
        /*0184*/ 	.word	0x00030000
        /*0188*/ 	.short	0x0100
        /*018a*/ 	.byte	0x0a
	.zero		1


	//   ....[1]....
        /*018c*/ 	.word	0x00001850
        /*0190*/ 	.word	0x000000ff
        /*0194*/ 	.word	0x00030010
        /*0198*/ 	.short	0x0100
        /*019a*/ 	.byte	0x0a
	.zero		1


	//   ....[2]....
        /*019c*/ 	.word	0x00001900
        /*01a0*/ 	.word	0x000000ff
        /*01a4*/ 	.word	0x00030008
        /*01a8*/ 	.short	0x0100
        /*01aa*/ 	.byte	0x0a
	.zero		1


	//   ....[3]....
        /*01ac*/ 	.word	0x00001910
        /*01b0*/ 	.word	0x000000ff
        /*01b4*/ 	.word	0x00030018
        /*01b8*/ 	.short	0x0100
        /*01ba*/ 	.byte	0x0a
	.zero		1


	//   ....[4]....
        /*01bc*/ 	.word	0x00001b10
        /*01c0*/ 	.word	0x000000ff
        /*01c4*/ 	.word	0x00030000
        /*01c8*/ 	.short	0x010a
        /*01ca*/ 	.byte	0x0a
	.zero		1


	//   ....[5]....
        /*01cc*/ 	.word	0x00001f00
        /*01d0*/ 	.word	0x000000ff
        /*01d4*/ 	.word	0x00030010
        /*01d8*/ 	.short	0x010a
        /*01da*/ 	.byte	0x0a
	.zero		1


	//   ....[6]....
        /*01dc*/ 	.word	0x00002160
        /*01e0*/ 	.word	0x000000ff
        /*01e4*/ 	.word	0x00030000
        /*01e8*/ 	.short	0x010a
        /*01ea*/ 	.byte	0x2a
	.zero		1


	//   ....[7]....
        /*01ec*/ 	.word	0x000025f0
        /*01f0*/ 	.word	0x000000ff
        /*01f4*/ 	.word	0x00030010
        /*01f8*/ 	.short	0x010a
        /*01fa*/ 	.byte	0x2a
	.zero		1


	//   ....[8]....
        /*01fc*/ 	.word	0x000026c0
        /*0200*/ 	.word	0x000000ff
        /*0204*/ 	.word	0x00030000
        /*0208*/ 	.short	0x0108
        /*020a*/ 	.byte	0x0a
	.zero		1


	//   ....[9]....
        /*020c*/ 	.word	0x000026d0
        /*0210*/ 	.word	0x000000ff
        /*0214*/ 	.word	0x00030010
        /*0218*/ 	.short	0x0108
        /*021a*/ 	.byte	0x0a
	.zero		1


	//   ....[10]....
        /*021c*/ 	.word	0x00002720
        /*0220*/ 	.word	0x000000ff
        /*0224*/ 	.word	0x00030008
        /*0228*/ 	.short	0x0108
        /*022a*/ 	.byte	0x0a
	.zero		1


	//   ....[11]....
        /*022c*/ 	.word	0x00002730
        /*0230*/ 	.word	0x000000ff
        /*0234*/ 	.word	0x00030018
        /*0238*/ 	.short	0x0108
        /*023a*/ 	.byte	0x0a
	.zero		1


	//   ....[12]....
        /*023c*/ 	.word	0x000035e0
        /*0240*/ 	.word	0x000000ff
        /*0244*/ 	.word	0x00030000
        /*0248*/ 	.short	0x010a
        /*024a*/ 	.byte	0x0a
	.zero		1


	//   ....[13]....
        /*024c*/ 	.word	0x00003610
        /*0250*/ 	.word	0x000000ff
        /*0254*/ 	.word	0x00030010
        /*0258*/ 	.short	0x010a
        /*025a*/ 	.byte	0x0a
	.zero		1


	//   ....[14]....
        /*025c*/ 	.word	0x00003640
        /*0260*/ 	.word	0x000000ff
        /*0264*/ 	.word	0x00030000
        /*0268*/ 	.short	0x010a
        /*026a*/ 	.byte	0x2a
	.zero		1


	//   ....[15]....
        /*026c*/ 	.word	0x00003670
        /*0270*/ 	.word	0x000000ff
        /*0274*/ 	.word	0x00030010
        /*0278*/ 	.short	0x010a
        /*027a*/ 	.byte	0x2a
	.zero		1


	//----- nvinfo : EIATTR_NUM_MBARRIERS
	.align		4
.L_48:
        /*027c*/ 	.byte	0x03, 0x38
        /*027e*/ 	.short	0x0004


	//----- nvinfo : EIATTR_EXIT_INSTR_OFFSETS
	.align		4
        /*0280*/ 	.byte	0x04, 0x1c
        /*0282*/ 	.short	(.L_50 - .L_49)


	//   ....[0]....
.L_49:
        /*0284*/ 	.word	0x000035d0


	//----- nvinfo : EIATTR_REQNTID
	.align		4
.L_50:
        /*0288*/ 	.byte	0x04, 0x10
        /*028a*/ 	.short	(.L_52 - .L_51)
.L_51:
        /*028c*/ 	.word	0x00000080
        /*0290*/ 	.word	0x00000001
        /*0294*/ 	.word	0x00000001


	//----- nvinfo : EIATTR_CRS_STACK_SIZE
	.align		4
.L_52:
        /*0298*/ 	.byte	0x04, 0x1e
        /*029a*/ 	.short	(.L_54 - .L_53)
.L_53:
        /*029c*/ 	.word	0x00000000


	//----- nvinfo : EIATTR_CBANK_PARAM_SIZE
	.align		4
.L_54:
        /*02a0*/ 	.byte	0x03, 0x19
        /*02a2*/ 	.short	0x0050


	//----- nvinfo : EIATTR_PARAM_CBANK
	.align		4
        /*02a4*/ 	.byte	0x04, 0x0a
        /*02a6*/ 	.short	(.L_56 - .L_55)
	.align		4
.L_55:
        /*02a8*/ 	.word	index@(.nv.constant0.gluon_tcgen05)
        /*02ac*/ 	.short	0x0380
        /*02ae*/ 	.short	0x0050


	//----- nvinfo : EIATTR_SW_WAR
	.align		4
.L_56:
        /*02b0*/ 	.byte	0x04, 0x36
        /*02b2*/ 	.short	(.L_58 - .L_57)
.L_57:
        /*02b4*/ 	.word	0x00000008
.L_58:


//--------------------- .nv.compat                --------------------------
	.section	.nv.compat,"",@"SHT_CUDA_COMPAT_INFO"
	.align	4
        /*0000*/ 	.byte	0x02, 0x02, 0x02, 0x00, 0x02, 0x05, 0x05, 0x00, 0x02, 0x03, 0x03, 0x00, 0x02, 0x06, 0x01, 0x00


//--------------------- .nv.callgraph             --------------------------
	.section	.nv.callgraph,"",@"SHT_CUDA_CALLGRAPH"
	.align	4
	.sectionentsize	8
	.align		4
        /*0000*/ 	.word	0x00000000
	.align		4
        /*0004*/ 	.word	0xffffffff
	.align		4
        /*0008*/ 	.word	0x00000000
	.align		4
        /*000c*/ 	.word	0xfffffffe
	.align		4
        /*0010*/ 	.word	0x00000000
	.align		4
        /*0014*/ 	.word	0xfffffffd
	.align		4
        /*0018*/ 	.word	0x00000000
	.align		4
        /*001c*/ 	.word	0xfffffffc


//--------------------- .text.gluon_tcgen05       --------------------------
	.section	.text.gluon_tcgen05,"ax",@progbits
	.align	128
        .global         gluon_tcgen05
        .type           gluon_tcgen05,@function
        .size           gluon_tcgen05,(.L_x_77 - gluon_tcgen05)
        .other          gluon_tcgen05,@"STO_CUDA_ENTRY STV_DEFAULT"
gluon_tcgen05:
.text.gluon_tcgen05:
[----:B------:R-:W1:Y:S01]  /*0000*/  LDC R1, c[0x0][0x37c] ;  /* 0x0000df00ff017b82 */ /* 0x000e620000000800 */
[----:B------:R-:W2:Y:S02]  /*0010*/  S2R R0, SR_TID.X ;  /* 0x0000000000007919 */ /* 0x000ea40000002100 */
[----:B--2---:R-:W-:-:S13]  /*0020*/  ISETP.GE.U32.AND P2, PT, R0, 0x20, PT ;  /* 0x000000200000780c */ /* 0x004fda0003f46070 */
[----:B------:R-:W-:Y:S05]  /*0030*/  @P2 BRA `(.L_x_0) ;  /* 0x0000000000b82947 */ /* 0x000fea0003800000 */
[----:B------:R-:W2:Y:S01]  /*0040*/  S2UR UR6, SR_CgaCtaId ;  /* 0x00000000000679c3 */ /* 0x000ea20000008800 */
[----:B------:R-:W-:Y:S01]  /*0050*/  NOP ;  /* 0x0000000000007918 */ /* 0x000fe20000000000 */
[----:B------:R-:W-:Y:S02]  /*0060*/  UMOV UR4, 0x40 ;  /* 0x0000004000047882 */ /* 0x000fe40000000000 */
[----:B--2---:R-:W-:-:S09]  /*0070*/  ULEA UR4, UR6, UR4, 0x18 ;  /* 0x0000000406047291 */ /* 0x004fd2000f8ec0ff */
[----:B------:R-:W2:Y:S01]  /*0080*/  LDS.U8 R2, [UR4] ;  /* 0x00000004ff027984 */ /* 0x000ea20008000000 */
[----:B------:R-:W-:Y:S02]  /*0090*/  UMOV UR4, 0x400 ;  /* 0x0000040000047882 */ /* 0x000fe40000000000 */
[----:B------:R-:W-:Y:S01]  /*00a0*/  ULEA UR4, UR6, UR4, 0x18 ;  /* 0x0000000406047291 */ /* 0x000fe2000f8ec0ff */
[----:B--2---:R-:W-:-:S13]  /*00b0*/  ISETP.NE.AND P0, PT, R2, RZ, PT ;  /* 0x000000ff0200720c */ /* 0x004fda0003f05270 */
[----:B------:R-:W-:Y:S05]  /*00c0*/  @P0 BRA `(.L_x_1) ;  /* 0x00000000007c0947 */ /* 0x000fea0003800000 */
[----:B------:R-:W-:-:S13]  /*00d0*/  ELECT P0, URZ, PT ;  /* 0x0000000000ff782f */ /* 0x000fda0003800000 */
[----:B------:R-:W-:Y:S05]  /*00e0*/  @!P0 BRA `(.L_x_2) ;  /* 0x0000000000848947 */ /* 0x000fea0003800000 */
[----:B------:R-:W-:Y:S01]  /*00f0*/  UMOV UR5, 0x8 ;  /* 0x0000000800057882 */ /* 0x000fe20000000000 */
[----:B------:R-:W-:Y:S02]  /*0100*/  IMAD.MOV.U32 R5, RZ, RZ, 0x1 ;  /* 0x00000001ff057424 */ /* 0x000fe400078e00ff */
[----:B------:R-:W-:Y:S02]  /*0110*/  IMAD.MOV.U32 R3, RZ, RZ, 0xff ;  /* 0x000000ffff037424 */ /* 0x000fe400078e00ff */
[----:B------:R-:W-:Y:S04]  /*0120*/  DEPBAR.LE SB2, 0x36 ;  /* 0x0000ad800000791a */ /* 0x000fe80000000000 */
[----:B------:R-:W2:Y:S02]  /*0130*/  UTCATOMSWS.FIND_AND_SET.ALIGN UP0, UR5, UR5 ;  /* 0x00000005000575e3 */ /* 0x000ea40008000800 */
[----:B--2---:R-:W-:-:S04]  /*0140*/  PLOP3.LUT P0, PT, PT, PT, UP0, 0x80, 0x8 ;  /* 0x000000000008781c */ /* 0x004fc80003f0f008 */
[----:B------:R-:W-:-:S04]  /*0150*/  SEL R2, RZ, 0xffffffff, !P0 ;  /* 0xffffffffff027807 */ /* 0x000fc80004000000 */
[----:B------:R-:W-:Y:S01]  /*0160*/  ISETP.NE.AND P0, PT, R2, RZ, PT ;  /* 0x000000ff0200720c */ /* 0x000fe20003f05270 */
[----:B------:R-:W-:-:S12]  /*0170*/  IMAD.U32 R2, RZ, RZ, UR5 ;  /* 0x00000005ff027e24 */ /* 0x000fd8000f8e00ff */
[----:B------:R-:W-:Y:S05]  /*0180*/  @P0 BRA `(.L_x_3) ;  /* 0x0000000000240947 */ /* 0x000fea0003800000 */
.L_x_4:
[----:B------:R-:W-:Y:S05]  /*0190*/  NANOSLEEP 0x64 ;  /* 0x000000640000795d */ /* 0x000fea0003800000 */
[----:B------:R-:W-:-:S05]  /*01a0*/  UMOV UR5, 0x8 ;  /* 0x0000000800057882 */ /* 0x000fca0000000000 */
[----:B------:R-:W-:Y:S04]  /*01b0*/  DEPBAR.LE SB2, 0x36 ;  /* 0x0000ad800000791a */ /* 0x000fe80000000000 */
[----:B------:R-:W2:Y:S02]  /*01c0*/  UTCATOMSWS.FIND_AND_SET.ALIGN UP0, UR5, UR5 ;  /* 0x00000005000575e3 */ /* 0x000ea40008000800 */
[----:B--2---:R-:W-:-:S04]  /*01d0*/  PLOP3.LUT P0, PT, PT, PT, UP0, 0x80, 0x8 ;  /* 0x000000000008781c */ /* 0x004fc80003f0f008 */
[----:B------:R-:W-:-:S04]  /*01e0*/  SEL R2, RZ, 0xffffffff, !P0 ;  /* 0xffffffffff027807 */ /* 0x000fc80004000000 */
[----:B------:R-:W-:Y:S01]  /*01f0*/  ISETP.NE.AND P0, PT, R2, RZ, PT ;  /* 0x000000ff0200720c */ /* 0x000fe20003f05270 */
[----:B------:R-:W-:-:S12]  /*0200*/  IMAD.U32 R2, RZ, RZ, UR5 ;  /* 0x00000005ff027e24 */ /* 0x000fd8000f8e00ff */
[----:B------:R-:W-:Y:S05]  /*0210*/  @!P0 BRA `(.L_x_4) ;  /* 0xfffffffc00dc8947 */ /* 0x000fea000383ffff */
.L_x_3:
[C---:B------:R-:W-:Y:S01]  /*0220*/  VIADD R4, R2.reuse, 0x10 ;  /* 0x0000001002047836 */ /* 0x040fe20000000000 */
[----:B------:R-:W-:Y:S01]  /*0230*/  UMOV UR5, 0x50 ;  /* 0x0000005000057882 */ /* 0x000fe20000000000 */
[----:B------:R-:W-:Y:S01]  /*0240*/  SHF.L.U32 R3, R3, R2, RZ ;  /* 0x0000000203037219 */ /* 0x000fe200000006ff */
[----:B------:R-:W-:Y:S01]  /*0250*/  ULEA UR5, UR6, UR5, 0x18 ;  /* 0x0000000506057291 */ /* 0x000fe2000f8ec0ff */
[----:B------:R-:W-:Y:S01]  /*0260*/  IMAD.SHL.U32 R2, R2, 0x20, RZ ;  /* 0x0000002002027824 */ /* 0x000fe200078e00ff */
[----:B------:R-:W-:-:S04]  /*0270*/  SHF.L.U32 R4, R5, R4, RZ ;  /* 0x0000000405047219 */ /* 0x000fc800000006ff */
[----:B------:R-:W-:-:S05]  /*0280*/  LOP3.LUT R3, R4, R3, RZ, 0xfc, !PT ;  /* 0x0000000304037212 */ /* 0x000fca00078efcff */
[----:B------:R2:W-:Y:S04]  /*0290*/  ATOMS.OR RZ, [UR5], R3 ;  /* 0x00000003ffff798c */ /* 0x0005e8000b000005 */
[----:B------:R2:W-:Y:S01]  /*02a0*/  STS [UR4], R2 ;  /* 0x00000002ff007988 */ /* 0x0005e20008000804 */
[----:B------:R-:W-:Y:S05]  /*02b0*/  BRA `(.L_x_2) ;  /* 0x0000000000107947 */ /* 0x000fea0003800000 */
.L_x_1:
[----:B------:R-:W-:Y:S01]  /*02c0*/  IMAD.MOV.U32 R3, RZ, RZ, -0x1 ;  /* 0xffffffffff037424 */ /* 0x000fe200078e00ff */
[----:B------:R-:W-:-:S04]  /*02d0*/  MOV R2, 0x300 ;  /* 0x0000030000027802 */ /* 0x000fc80000000f00 */
[----:B------:R2:W-:Y:S03]  /*02e0*/  STS [UR4], R3 ;  /* 0x00000003ff007988 */ /* 0x0005e60008000804 */
[----:B-12---:R-:W-:Y:S05]  /*02f0*/  CALL.REL.NOINC `($__internal_1_$__cuda_sm10x_tcgen05_guardrail_trap_phase_invalid_during_alloc) ;  /* 0x0000003000f47944 */ /* 0x006fea0003c00000 */
.L_x_2:
[----:B------:R-:W-:Y:S05]  /*0300*/  WARPSYNC.ALL ;  /* 0x0000000000007948 */ /* 0x000fea0003800000 */
[----:B------:R-:W-:Y:S01]  /*0310*/  NOP ;  /* 0x0000000000007918 */ /* 0x000fe20000000000 */
.L_x_0:
[----:B------:R-:W3:Y:S08]  /*0320*/  S2UR UR4, SR_CgaCtaId ;  /* 0x00000000000479c3 */ /* 0x000ef00000008800 */
[----:B------:R-:W-:Y:S01]  /*0330*/  BAR.SYNC.DEFER_BLOCKING 0x0 ;  /* 0x0000000000007b1d */ /* 0x000fe20000010000 */
[----:B------:R-:W-:-:S05]  /*0340*/  LOP3.LUT R10, R0, 0x7f, RZ, 0xc0, !PT ;  /* 0x0000007f000a7812 */ /* 0x000fca00078ec0ff */
[----:B------:R-:W-:Y:S02]  /*0350*/  UMOV UR10, 0x400 ;  /* 0x00000400000a7882 */ /* 0x000fe40000000000 */
[----:B------:R-:W4:Y:S08]  /*0360*/  LDC R4, c[0x0][0x398] ;  /* 0x0000e600ff047b82 */ /* 0x000f300000000800 */
[----:B------:R-:W5:Y:S01]  /*0370*/  LDC R13, c[0x0][0x3a0] ;  /* 0x0000e800ff0d7b82 */ /* 0x000f620000000800 */
[----:B---3--:R-:W-:-:S07]  /*0380*/  ULEA UR10, UR4, UR10, 0x18 ;  /* 0x0000000a040a7291 */ /* 0x008fce000f8ec0ff */
[----:B------:R-:W3:Y:S02]  /*0390*/  S2UR UR7, SR_CTAID.Y ;  /* 0x00000000000779c3 */ /* 0x000ee40000002600 */
[----:B--2---:R-:W2:Y:S06]  /*03a0*/  LDS R3, [UR10] ;  /* 0x0000000aff037984 */ /* 0x004eac0008000800 */
[----:B------:R-:W-:Y:S06]  /*03b0*/  BAR.SYNC.DEFER_BLOCKING 0x0 ;  /* 0x0000000000007b1d */ /* 0x000fec0000010000 */
[----:B------:R-:W-:Y:S05]  /*03c0*/  @P2 BRA `(.L_x_5) ;  /* 0x0000000000182947 */ /* 0x000fea0003800000 */
[----:B------:R-:W-:Y:S01]  /*03d0*/  ELECT P0, URZ, PT ;  /* 0x0000000000ff782f */ /* 0x000fe20003800000 */
[----:B------:R-:W-:Y:S01]  /*03e0*/  IMAD.MOV.U32 R2, RZ, RZ, 0x1 ;  /* 0x00000001ff027424 */ /* 0x000fe200078e00ff */
[----:B------:R-:W-:Y:S01]  /*03f0*/  UMOV UR5, 0x40 ;  /* 0x0000004000057882 */ /* 0x000fe20000000000 */
[----:B------:R-:W-:Y:S01]  /*0400*/  UVIRTCOUNT.DEALLOC.SMPOOL 0x80 ;  /* 0x000000800000784c */ /* 0x000fe20000000000 */
[----:B------:R-:W-:-:S09]  /*0410*/  ULEA UR5, UR4, UR5, 0x18 ;  /* 0x0000000504057291 */ /* 0x000fd2000f8ec0ff */
[----:B------:R5:W-:Y:S03]  /*0420*/  @P0 STS.U8 [UR5], R2 ;  /* 0x00000002ff000988 */ /* 0x000be60008000005 */
.L_x_5:
[----:B------:R-:W5:Y:S01]  /*0430*/  S2UR UR4, SR_CTAID.Z ;  /* 0x00000000000479c3 */ /* 0x000f620000002700 */
[----:B------:R-:W4:Y:S01]  /*0440*/  LDCU UR5, c[0x0][0x370] ;  /* 0x00006e00ff0577ac */ /* 0x000f220008000800 */
[----:B------:R-:W-:Y:S01]  /*0450*/  ISETP.GE.U32.AND P0, PT, R10, 0x20, PT ;  /* 0x000000200a00780c */ /* 0x000fe20003f06070 */
[----:B----4-:R-:W-:Y:S01]  /*0460*/  VIADD R4, R4, 0xffffffff ;  /* 0xffffffff04047836 */ /* 0x010fe20000000000 */
[C---:B------:R-:W-:Y:S01]  /*0470*/  ISETP.NE.U32.AND P3, PT, R10.reuse, RZ, PT ;  /* 0x000000ff0a00720c */ /* 0x040fe20003f65070 */
[----:B------:R-:W5:Y:S01]  /*0480*/  LDCU UR6, c[0x0][0x374] ;  /* 0x00006e80ff0677ac */ /* 0x000f620008000800 */
[----:B------:R-:W-:Y:S01]  /*0490*/  LEA R11, R10, UR10, 0x2 ;  /* 0x0000000a0a0b7c11 */ /* 0x000fe2000f8e10ff */
[----:B-----5:R-:W-:Y:S01]  /*04a0*/  VIADD R12, R13, 0xffffffff ;  /* 0xffffffff0d0c7836 */ /* 0x020fe20000000000 */
[----:B------:R-:W4:Y:S01]  /*04b0*/  S2UR UR15, SR_CTAID.X ;  /* 0x00000000000f79c3 */ /* 0x000f220000002500 */
[----:B------:R-:W5:Y:S01]  /*04c0*/  LDCU.64 UR12, c[0x0][0x3c0] ;  /* 0x00007800ff0c77ac */ /* 0x000f620008000a00 */
[----:B--2---:R-:W-:Y:S01]  /*04d0*/  R2UR UR11, R3 ;  /* 0x00000000030b72ca */ /* 0x004fe200000e0000 */
[----:B------:R-:W-:Y:S04]  /*04e0*/  BSSY.RECONVERGENT B0, `(.L_x_6) ;  /* 0x0000011000007945 */ /* 0x000fe80003800200 */
[----:B------:R2:W-:Y:S01]  /*04f0*/  @!P0 STS [R11], RZ ;  /* 0x000000ff0b008388 */ /* 0x0005e20000000800 */
[----:B------:R-:W-:-:S03]  /*0500*/  NOP ;  /* 0x0000000000007918 */ /* 0x000fc60000000000 */
[----:B------:R2:W-:Y:S01]  /*0510*/  @!P3 STS [UR10+0x24], R4 ;  /* 0x00002404ff00b988 */ /* 0x0005e2000800080a */
[----:B---3--:R-:W-:-:S03]  /*0520*/  UIMAD UR4, UR4, UR6, UR7 ;  /* 0x00000006040472a4 */ /* 0x008fc6000f8e0207 */
[----:B------:R2:W-:Y:S01]  /*0530*/  @!P3 STS [UR10+0x20], R12 ;  /* 0x0000200cff00b988 */ /* 0x0005e2000800080a */
[----:B----4-:R-:W-:-:S04]  /*0540*/  UIMAD UR4, UR4, UR5, UR15 ;  /* 0x00000005040472a4 */ /* 0x010fc8000f8e020f */
[----:B------:R-:W-:-:S04]  /*0550*/  UIMAD UR4, UR4, 0x180, URZ ;  /* 0x00000180040478a4 */ /* 0x000fc8000f8e02ff */
[----:B-----5:R-:W-:-:S04]  /*0560*/  UIADD3 UR8, UP0, UPT, UR4, UR12, URZ ;  /* 0x0000000c04087290 */ /* 0x020fc8000ff1e0ff */
[----:B------:R-:W-:Y:S01]  /*0570*/  ULEA.HI.X.SX32 UR9, UR4, UR13, 0x1, UP0 ;  /* 0x0000000d04097291 */ /* 0x000fe200080f0eff */
[----:B--2---:R-:W-:Y:S11]  /*0580*/  @P3 BRA `(.L_x_7) ;  /* 0x0000000000183947 */ /* 0x004ff60003800000 */
[----:B------:R-:W2:Y:S01]  /*0590*/  LDS R2, [UR10+0x8] ;  /* 0x0000080aff027984 */ /* 0x000ea20008000800 */
[----:B------:R-:W3:Y:S01]  /*05a0*/  LDC.64 R6, c[0x0][0x380] ;  /* 0x0000e000ff067b82 */ /* 0x000ee20000000a00 */
[----:B------:R-:W-:Y:S02]  /*05b0*/  IMAD.MOV.U32 R3, RZ, RZ, 0x70 ;  /* 0x00000070ff037424 */ /* 0x000fe400078e00ff */
[----:B---3--:R3:W-:Y:S03]  /*05c0*/  STS.64 [UR10], R6 ;  /* 0x00000006ff007988 */ /* 0x0087e60008000a0a */
[----:B--2---:R-:W-:-:S05]  /*05d0*/  LOP3.LUT R2, R2, 0x10, R3, 0xd8, !PT ;  /* 0x0000001002027812 */ /* 0x004fca00078ed803 */
[----:B------:R3:W-:Y:S02]  /*05e0*/  STS [UR10+0x8], R2 ;  /* 0x00000802ff007988 */ /* 0x0007e4000800080a */
.L_x_7:
[----:B------:R-:W-:Y:S05]  /*05f0*/  BSYNC.RECONVERGENT B0 ;  /* 0x0000000000007941 */ /* 0x000fea0003800200 */
.L_x_6:
[----:B------:R-:W-:Y:S04]  /*0600*/  BSSY.RECONVERGENT B0, `(.L_x_8) ;  /* 0x000000a000007945 */ /* 0x000fe80003800200 */
[----:B------:R-:W-:Y:S05]  /*0610*/  @P3 BRA `(.L_x_9) ;  /* 0x0000000000203947 */ /* 0x000fea0003800000 */
[----:B---3--:R-:W2:Y:S01]  /*0620*/  LDS R2, [UR10+0x34] ;  /* 0x0000340aff027984 */ /* 0x008ea20008000800 */
[----:B------:R-:W-:Y:S02]  /*0630*/  IMAD.MOV.U32 R3, RZ, RZ, 0x3f000000 ;  /* 0x3f000000ff037424 */ /* 0x000fe400078e00ff */
[----:B------:R-:W-:Y:S01]  /*0640*/  @!P3 IMAD.MOV.U32 R5, RZ, RZ, 0x7f ;  /* 0x0000007fff05b424 */ /* 0x000fe200078e00ff */
[----:B------:R-:W3:Y:S02]  /*0650*/  @!P3 LDS R6, [UR10+0x38] ;  /* 0x0000380aff06b984 */ /* 0x000ee40008000800 */
[----:B--2---:R-:W-:Y:S02]  /*0660*/  LOP3.LUT R2, R2, 0xff000000, R3, 0xb8, !PT ;  /* 0xff00000002027812 */ /* 0x004fe400078eb803 */
[----:B---3--:R-:W-:-:S03]  /*0670*/  @!P3 LOP3.LUT R3, R6, 0xff, R5, 0xb8, !PT ;  /* 0x000000ff0603b812 */ /* 0x008fc600078eb805 */
[----:B------:R2:W-:Y:S04]  /*0680*/  STS [UR10+0x34], R2 ;  /* 0x00003402ff007988 */ /* 0x0005e8000800080a */
[----:B------:R2:W-:Y:S02]  /*0690*/  @!P3 STS [UR10+0x38], R3 ;  /* 0x00003803ff00b988 */ /* 0x0005e4000800080a */
.L_x_9:
[----:B------:R-:W-:Y:S05]  /*06a0*/  BSYNC.RECONVERGENT B0 ;  /* 0x0000000000007941 */ /* 0x000fea0003800200 */
.L_x_8:
[----:B------:R-:W-:Y:S04]  /*06b0*/  BSSY.RECONVERGENT B0, `(.L_x_10) ;  /* 0x000000e000007945 */ /* 0x000fe80003800200 */
[----:B------:R-:W-:Y:S05]  /*06c0*/  @P3 BRA `(.L_x_11) ;  /* 0x0000000000303947 */ /* 0x000fea0003800000 */
[----:B--2---:R-:W2:Y:S01]  /*06d0*/  LDS R3, [UR10+0x34] ;  /* 0x0000340aff037984 */ /* 0x004ea20008000800 */
[----:B------:R-:W4:Y:S03]  /*06e0*/  LDC.64 R8, c[0x0][0x3a8] ;  /* 0x0000ea00ff087b82 */ /* 0x000f260000000a00 */
[----:B---3--:R-:W3:Y:S01]  /*06f0*/  LDS R2, [UR10+0x1c] ;  /* 0x00001c0aff027984 */ /* 0x008ee20008000800 */
[C---:B----4-:R-:W-:Y:S01]  /*0700*/  SHF.L.U64.HI R6, R8.reuse, 0x1, R9 ;  /* 0x0000000108067819 */ /* 0x050fe20000010209 */
[----:B------:R-:W-:-:S03]  /*0710*/  IMAD.SHL.U32 R5, R8, 0x2, RZ ;  /* 0x0000000208057824 */ /* 0x000fc600078e00ff */
[--C-:B------:R-:W-:Y:S02]  /*0720*/  SHF.R.U32.HI R7, RZ, 0x4, R6.reuse ;  /* 0x00000004ff077819 */ /* 0x100fe40000011606 */
[----:B------:R-:W-:-:S05]  /*0730*/  SHF.R.U64 R5, R5, 0x4, R6 ;  /* 0x0000000405057819 */ /* 0x000fca0000001206 */
[----:B------:R4:W-:Y:S01]  /*0740*/  STS [UR10+0xc], R5 ;  /* 0x00000c05ff007988 */ /* 0x0009e2000800080a */
[----:B--2---:R-:W-:Y:S02]  /*0750*/  LOP3.LUT R3, R3, 0x7, RZ, 0xb8, !PT ;  /* 0x0000000703037812 */ /* 0x004fe400078eb8ff */
[----:B---3--:R-:W-:-:S03]  /*0760*/  LOP3.LUT R2, R2, 0xf, R7, 0xb8, !PT ;  /* 0x0000000f02027812 */ /* 0x008fc600078eb807 */
[----:B------:R4:W-:Y:S04]  /*0770*/  STS [UR10+0x34], R3 ;  /* 0x00003403ff007988 */ /* 0x0009e8000800080a */
[----:B------:R4:W-:Y:S02]  /*0780*/  STS [UR10+0x1c], R2 ;  /* 0x00001c02ff007988 */ /* 0x0009e4000800080a */
.L_x_11:
[----:B------:R-:W-:Y:S05]  /*0790*/  BSYNC.RECONVERGENT B0 ;  /* 0x0000000000007941 */ /* 0x000fea0003800200 */
.L_x_10:
[----:B------:R-:W-:Y:S04]  /*07a0*/  BSSY.RECONVERGENT B1, `(.L_x_12) ;  /* 0x000001a000017945 */ /* 0x000fe80003800200 */
[----:B------:R-:W-:Y:S04]  /*07b0*/  BSSY.RELIABLE B0, `(.L_x_13) ;  /* 0x0000015000007945 */ /* 0x000fe80003800100 */
[----:B------:R-:W-:Y:S05]  /*07c0*/  @P3 BRA `(.L_x_14) ;  /* 0x0000000000203947 */ /* 0x000fea0003800000 */
[----:B--234-:R-:W2:Y:S02]  /*07d0*/  LDS R2, [UR10+0x34] ;  /* 0x0000340aff027984 */ /* 0x01cea40008000800 */
[----:B--2---:R-:W-:-:S05]  /*07e0*/  LOP3.LUT R2, R2, 0x38, RZ, 0xb8, !PT ;  /* 0x0000003802027812 */ /* 0x004fca00078eb8ff */
[----:B------:R2:W-:Y:S01]  /*07f0*/  STS [UR10+0x34], R2 ;  /* 0x00003402ff007988 */ /* 0x0005e2000800080a */
[----:B------:R-:W-:Y:S05]  /*0800*/  @P3 BRA `(.L_x_15) ;  /* 0x0000000000203947 */ /* 0x000fea0003800000 */
[----:B--2---:R-:W2:Y:S01]  /*0810*/  LDS R2, [UR10+0x8] ;  /* 0x0000080aff027984 */ /* 0x004ea20008000800 */
[----:B------:R-:W-:-:S05]  /*0820*/  IMAD.MOV.U32 R3, RZ, RZ, 0x780 ;  /* 0x00000780ff037424 */ /* 0x000fca00078e00ff */
[----:B--2---:R-:W-:-:S05]  /*0830*/  LOP3.LUT R2, R2, 0x500, R3, 0xd8, !PT ;  /* 0x0000050002027812 */ /* 0x004fca00078ed803 */
[----:B------:R5:W-:Y:S02]  /*0840*/  STS [UR10+0x8], R2 ;  /* 0x00000802ff007988 */ /* 0x000be4000800080a */
.L_x_14:
[----:B------:R-:W-:Y:S05]  /*0850*/  @P3 BRA `(.L_x_16) ;  /* 0x0000000000283947 */ /* 0x000fea0003800000 */
[----:B--2345:R-:W2:Y:S02]  /*0860*/  LDS R2, [UR10+0x8] ;  /* 0x0000080aff027984 */ /* 0x03cea40008000800 */
[----:B--2---:R-:W-:-:S05]  /*0870*/  LOP3.LUT R2, R2, 0x1800, RZ, 0xb8, !PT ;  /* 0x0000180002027812 */ /* 0x004fca00078eb8ff */
[----:B------:R3:W-:Y:S02]  /*0880*/  STS [UR10+0x8], R2 ;  /* 0x00000802ff007988 */ /* 0x0007e4000800080a */
.L_x_15:
[----:B------:R-:W-:Y:S05]  /*0890*/  @P3 BREAK.RELIABLE B0 ;  /* 0x0000000000003942 */ /* 0x000fea0003800100 */
[----:B------:R-:W-:Y:S05]  /*08a0*/  @P3 BRA `(.L_x_17) ;  /* 0x0000000000243947 */ /* 0x000fea0003800000 */
[----:B------:R-:W4:Y:S01]  /*08b0*/  LDS R3, [UR10+0x8] ;  /* 0x0000080aff037984 */ /* 0x000f220008000800 */
[----:B--23--:R-:W-:-:S05]  /*08c0*/  IMAD.MOV.U32 R2, RZ, RZ, 0x6000 ;  /* 0x00006000ff027424 */ /* 0x00cfca00078e00ff */
[----:B----4-:R-:W-:-:S04]  /*08d0*/  LOP3.LUT R2, R3, 0x6000, R2, 0xd8, !PT ;  /* 0x0000600003027812 */ /* 0x010fc800078ed802 */
[----:B------:R-:W-:-:S05]  /*08e0*/  LOP3.LUT R2, R2, 0x400000, RZ, 0xb8, !PT ;  /* 0x0040000002027812 */ /* 0x000fca00078eb8ff */
[----:B------:R2:W-:Y:S02]  /*08f0*/  STS [UR10+0x8], R2 ;  /* 0x00000802ff007988 */ /* 0x0005e4000800080a */
.L_x_16:
[----:B------:R-:W-:Y:S05]  /*0900*/  BSYNC.RELIABLE B0 ;  /* 0x0000000000007941 */ /* 0x000fea0003800100 */
.L_x_13:
[----:B--2345:R-:W2:Y:S02]  /*0910*/  @!P3 LDS R2, [UR10+0x8] ;  /* 0x0000080aff02b984 */ /* 0x03cea40008000800 */
[----:B--2---:R-:W-:-:S05]  /*0920*/  @!P3 LOP3.LUT R2, R2, 0x8000, RZ, 0xb8, !PT ;  /* 0x000080000202b812 */ /* 0x004fca00078eb8ff */
[----:B------:R4:W-:Y:S02]  /*0930*/  @!P3 STS [UR10+0x8], R2 ;  /* 0x00000802ff00b988 */ /* 0x0009e4000800080a */
.L_x_17:
[----:B------:R-:W-:Y:S05]  /*0940*/  BSYNC.RECONVERGENT B1 ;  /* 0x0000000000017941 */ /* 0x000fea0003800200 */
.L_x_12:
[----:B------:R-:W-:Y:S05]  /*0950*/  WARPSYNC.ALL ;  /* 0x0000000000007948 */ /* 0x000fea0003800000 */
[----:B------:R-:W-:Y:S01]  /*0960*/  NOP ;  /* 0x0000000000007918 */ /* 0x000fe20000000000 */
[----:B------:R-:W-:Y:S05]  /*0970*/  @P0 BRA `(.L_x_18) ;  /* 0x0000000000300947 */ /* 0x000fea0003800000 */
[----:B--234-:R-:W2:Y:S01]  /*0980*/  S2R R2, SR_LANEID ;  /* 0x0000000000027919 */ /* 0x01cea20000000000 */
[----:B------:R-:W-:Y:S05]  /*0990*/  WARPSYNC.ALL ;  /* 0x0000000000007948 */ /* 0x000fea0003800000 */
[----:B------:R-:W-:Y:S01]  /*09a0*/  NOP ;  /* 0x0000000000007918 */ /* 0x000fe20000000000 */
[----:B--2---:R-:W-:-:S05]  /*09b0*/  IMAD.SHL.U32 R5, R2, 0x4, RZ ;  /* 0x0000000402057824 */ /* 0x004fca00078e00ff */
[----:B------:R-:W2:Y:S01]  /*09c0*/  LDS R7, [R5+UR10] ;  /* 0x0000000a05077984 */ /* 0x000ea20008000800 */
[----:B------:R-:W-:-:S05]  /*09d0*/  IADD3 R2, P1, PT, R5, UR8, RZ ;  /* 0x0000000805027c10 */ /* 0x000fca000ff3e0ff */
[----:B------:R-:W-:-:S05]  /*09e0*/  IMAD.X R3, RZ, RZ, UR9, P1 ;  /* 0x00000009ff037e24 */ /* 0x000fca00088e06ff */
[----:B--2---:R5:W2:Y:S01]  /*09f0*/  ATOMG.E.EXCH.STRONG.GPU PT, RZ, [R2], R7 ;  /* 0x0000000702ff73a8 */ /* 0x004aa200041ee100 */
[----:B------:R-:W-:-:S04]  /*0a00*/  DEPBAR {5,4,3,2,1,0} ;  /* 0x0000003f0000791a */ /* 0x000fc80000000000 */
[----:B------:R-:W3:Y:S02]  /*0a10*/  CCTL.E.C.LDCU.IV.DEEP [UR8] ;  /* 0x0000000008007540 */ /* 0x000ee40009c08000 */
[----:B---3--:R5:W-:Y:S01]  /*0a20*/  UTMACCTL.IV [UR8] ;  /* 0x00000000080079b9 */ /* 0x008be20008000000 */
[----:B------:R-:W-:Y:S01]  /*0a30*/  NOP ;  /* 0x0000000000007918 */ /* 0x000fe20000000000 */
.L_x_18:
[----:B------:R-:W-:Y:S05]  /*0a40*/  @P0 BRA `(.L_x_19) ;  /* 0x00000000000c0947 */ /* 0x000fea0003800000 */
[----:B------:R0:W-:Y:S01]  /*0a50*/  UTMACMDFLUSH ;  /* 0x00000000000079b7 */ /* 0x0001e20000000000 */
[----:B------:R-:W-:Y:S05]  /*0a60*/  @P0 BRA `(.L_x_19) ;  /* 0x0000000000040947 */ /* 0x000fea0003800000 */
[----:B------:R-:W-:-:S04]  /*0a70*/  DEPBAR.LE SB0, 0x0 ;  /* 0x000080000000791a */ /* 0x000fc80000000000 */
.L_x_19:
[----:B------:R-:W-:Y:S05]  /*0a80*/  WARPSYNC.ALL ;  /* 0x0000000000007948 */ /* 0x000fea0003800000 */
[----:B------:R-:W-:Y:S01]  /*0a90*/  NOP ;  /* 0x0000000000007918 */ /* 0x000fe20000000000 */
[----:B--2---:R-:W-:Y:S06]  /*0aa0*/  BAR.SYNC.DEFER_BLOCKING 0x0 ;  /* 0x0000000000007b1d */ /* 0x004fec0000010000 */
[----:B------:R-:W-:Y:S02]  /*0ab0*/  BSSY.RECONVERGENT B1, `(.L_x_20) ;  /* 0x000000b000017945 */ /* 0x000fe40003800200 */
[----:B------:R-:W-:Y:S06]  /*0ac0*/  BAR.SYNC.DEFER_BLOCKING 0x0 ;  /* 0x0000000000007b1d */ /* 0x000fec0000010000 */
[----:B------:R2:W-:Y:S01]  /*0ad0*/  @!P0 STS [R11], RZ ;  /* 0x000000ff0b008388 */ /* 0x0005e20000000800 */
[----:B------:R-:W-:Y:S01]  /*0ae0*/  NOP ;  /* 0x0000000000007918 */ /* 0x000fe20000000000 */
[----:B------:R-:W-:Y:S05]  /*0af0*/  @P3 BRA `(.L_x_21) ;  /* 0x0000000000183947 */ /* 0x000fea0003800000 */
[----:B---345:R-:W3:Y:S01]  /*0b00*/  LDS R2, [UR10+0x8] ;  /* 0x0000080aff027984 */ /* 0x038ee20008000800 */
[----:B------:R-:W4:Y:S01]  /*0b10*/  LDC.64 R6, c[0x0][0x388] ;  /* 0x0000e200ff067b82 */ /* 0x000f220000000a00 */
[----:B------:R-:W-:Y:S02]  /*0b20*/  IMAD.MOV.U32 R3, RZ, RZ, 0x70 ;  /* 0x00000070ff037424 */ /* 0x000fe400078e00ff */
[----:B----4-:R4:W-:Y:S03]  /*0b30*/  STS.64 [UR10], R6 ;  /* 0x00000006ff007988 */ /* 0x0109e60008000a0a */
[----:B---3--:R-:W-:-:S05]  /*0b40*/  LOP3.LUT R2, R2, 0x10, R3, 0xd8, !PT ;  /* 0x0000001002027812 */ /* 0x008fca00078ed803 */
[----:B------:R4:W-:Y:S02]  /*0b50*/  STS [UR10+0x8], R2 ;  /* 0x00000802ff007988 */ /* 0x0009e4000800080a */
.L_x_21:
[----:B-----5:R-:W-:Y:S05]  /*0b60*/  BSYNC.RECONVERGENT B1 ;  /* 0x0000000000017941 */ /* 0x020fea0003800200 */
.L_x_20:
[----:B------:R-:W-:Y:S04]  /*0b70*/  BSSY.RECONVERGENT B2, `(.L_x_22) ;  /* 0x000000f000027945 */ /* 0x000fe80003800200 */
[----:B------:R-:W-:Y:S04]  /*0b80*/  BSSY.RELIABLE B1, `(.L_x_23) ;  /* 0x000000c000017945 */ /* 0x000fe80003800100 */
[----:B------:R-:W-:Y:S05]  /*0b90*/  @P3 BRA `(.L_x_24) ;  /* 0x0000000000283947 */ /* 0x000fea0003800000 */
[----:B---34-:R-:W3:Y:S01]  /*0ba0*/  LDS R2, [UR10+0x34] ;  /* 0x0000340aff027984 */ /* 0x018ee20008000800 */
[----:B------:R-:W-:Y:S01]  /*0bb0*/  IMAD.MOV.U32 R3, RZ, RZ, 0x3f000000 ;  /* 0x3f000000ff037424 */ /* 0x000fe200078e00ff */
[----:B------:R-:W-:Y:S05]  /*0bc0*/  @P3 BREAK.RELIABLE B1 ;  /* 0x0000000000013942 */ /* 0x000fea0003800100 */
[----:B---3--:R-:W-:-:S05]  /*0bd0*/  LOP3.LUT R2, R2, 0xff000000, R3, 0xb8, !PT ;  /* 0xff00000002027812 */ /* 0x008fca00078eb803 */
[----:B------:R3:W-:Y:S01]  /*0be0*/  STS [UR10+0x34], R2 ;  /* 0x00003402ff007988 */ /* 0x0007e2000800080a */
[----:B------:R-:W-:Y:S05]  /*0bf0*/  @P3 BRA `(.L_x_25) ;  /* 0x0000000000183947 */ /* 0x000fea0003800000 */
[----:B---3--:R-:W3:Y:S01]  /*0c00*/  LDS R2, [UR10+0x38] ;  /* 0x0000380aff027984 */ /* 0x008ee20008000800 */
[----:B------:R-:W-:-:S05]  /*0c10*/  IMAD.MOV.U32 R3, RZ, RZ, 0xff ;  /* 0x000000ffff037424 */ /* 0x000fca00078e00ff */
[----:B---3--:R-:W-:-:S05]  /*0c20*/  LOP3.LUT R2, R2, 0xff, R3, 0xb8, !PT ;  /* 0x000000ff02027812 */ /* 0x008fca00078eb803 */
[----:B------:R5:W-:Y:S02]  /*0c30*/  STS [UR10+0x38], R2 ;  /* 0x00003802ff007988 */ /* 0x000be4000800080a */
.L_x_24:
[----:B------:R-:W-:Y:S05]  /*0c40*/  BSYNC.RELIABLE B1 ;  /* 0x0000000000017941 */ /* 0x000fea0003800100 */
.L_x_23:
[----:B------:R2:W-:Y:S02]  /*0c50*/  @!P3 STS [UR10+0x20], R12 ;  /* 0x0000200cff00b988 */ /* 0x0005e4000800080a */
.L_x_25:
[----:B------:R-:W-:Y:S05]  /*0c60*/  BSYNC.RECONVERGENT B2 ;  /* 0x0000000000027941 */ /* 0x000fea0003800200 */
.L_x_22:
[----:B------:R-:W-:Y:S05]  /*0c70*/  WARPSYNC.ALL ;  /* 0x0000000000007948 */ /* 0x000fea0003800000 */
[----:B------:R-:W-:Y:S01]  /*0c80*/  NOP ;  /* 0x0000000000007918 */ /* 0x000fe20000000000 */
[----:B------:R-:W2:Y:S01]  /*0c90*/  LDC R5, c[0x0][0x39c] ;  /* 0x0000e700ff057b82 */ /* 0x000ea20000000800 */
[----:B------:R-:W-:Y:S01]  /*0ca0*/  BSSY.RECONVERGENT B2, `(.L_x_26) ;  /* 0x0000010000027945 */ /* 0x000fe20003800200 */
[----:B--2---:R-:W-:-:S05]  /*0cb0*/  VIADD R5, R5, 0xffffffff ;  /* 0xffffffff05057836 */ /* 0x004fca0000000000 */
[----:B------:R2:W-:Y:S01]  /*0cc0*/  @!P3 STS [UR10+0x24], R5 ;  /* 0x00002405ff00b988 */ /* 0x0005e2000800080a */
[----:B------:R-:W-:Y:S05]  /*0cd0*/  @P3 BRA `(.L_x_27) ;  /* 0x0000000000303947 */ /* 0x000fea0003800000 */
[----:B------:R-:W2:Y:S01]  /*0ce0*/  LDS R3, [UR10+0x34] ;  /* 0x0000340aff037984 */ /* 0x000ea20008000800 */
[----:B----4-:R-:W4:Y:S03]  /*0cf0*/  LDC.64 R6, c[0x0][0x3b0] ;  /* 0x0000ec00ff067b82 */ /* 0x010f260000000a00 */
[----:B---3-5:R-:W3:Y:S01]  /*0d00*/  LDS R2, [UR10+0x1c] ;  /* 0x00001c0aff027984 */ /* 0x028ee20008000800 */
        /* <DEDUP_REMOVED lines=9> */
.L_x_27:
[----:B------:R-:W-:Y:S05]  /*0da0*/  BSYNC.RECONVERGENT B2 ;  /* 0x0000000000027941 */ /* 0x000fea0003800200 */
.L_x_26:
[----:B------:R-:W-:Y:S04]  /*0db0*/  BSSY.RECONVERGENT B3, `(.L_x_28) ;  /* 0x000001a000037945 */ /* 0x000fe80003800200 */
[----:B------:R-:W-:Y:S04]  /*0dc0*/  BSSY.RELIABLE B2, `(.L_x_29) ;  /* 0x0000015000027945 */ /* 0x000fe80003800100 */
[----:B------:R-:W-:Y:S05]  /*0dd0*/  @P3 BRA `(.L_x_30) ;  /* 0x0000000000203947 */ /* 0x000fea0003800000 */
[----:B---345:R-:W3:Y:S02]  /*0de0*/  LDS R2, [UR10+0x34] ;  /* 0x0000340aff027984 */ /* 0x038ee40008000800 */
[----:B---3--:R-:W-:-:S05]  /*0df0*/  LOP3.LUT R2, R2, 0x38, RZ, 0xb8, !PT ;  /* 0x0000003802027812 */ /* 0x008fca00078eb8ff */
[----:B------:R3:W-:Y:S01]  /*0e00*/  STS [UR10+0x34], R2 ;  /* 0x00003402ff007988 */ /* 0x0007e2000800080a */
[----:B------:R-:W-:Y:S05]  /*0e10*/  @P3 BRA `(.L_x_31) ;  /* 0x0000000000203947 */ /* 0x000fea0003800000 */
[----:B---3--:R-:W3:Y:S01]  /*0e20*/  LDS R2, [UR10+0x8] ;  /* 0x0000080aff027984 */ /* 0x008ee20008000800 */
[----:B------:R-:W-:-:S05]  /*0e30*/  IMAD.MOV.U32 R3, RZ, RZ, 0x780 ;  /* 0x00000780ff037424 */ /* 0x000fca00078e00ff */
[----:B---3--:R-:W-:-:S05]  /*0e40*/  LOP3.LUT R2, R2, 0x500, R3, 0xd8, !PT ;  /* 0x0000050002027812 */ /* 0x008fca00078ed803 */
[----:B------:R3:W-:Y:S02]  /*0e50*/  STS [UR10+0x8], R2 ;  /* 0x00000802ff007988 */ /* 0x0007e4000800080a */
.L_x_30:
[----:B------:R-:W-:Y:S05]  /*0e60*/  @P3 BRA `(.L_x_32) ;  /* 0x0000000000283947 */ /* 0x000fea0003800000 */
[----:B---345:R-:W3:Y:S02]  /*0e70*/  LDS R2, [UR10+0x8] ;  /* 0x0000080aff027984 */ /* 0x038ee40008000800 */
[----:B---3--:R-:W-:-:S05]  /*0e80*/  LOP3.LUT R2, R2, 0x1800, RZ, 0xb8, !PT ;  /* 0x0000180002027812 */ /* 0x008fca00078eb8ff */
[----:B------:R4:W-:Y:S02]  /*0e90*/  STS [UR10+0x8], R2 ;  /* 0x00000802ff007988 */ /* 0x0009e4000800080a */
.L_x_31:
[----:B------:R-:W-:Y:S05]  /*0ea0*/  @P3 BREAK.RELIABLE B2 ;  /* 0x0000000000023942 */ /* 0x000fea0003800100 */
[----:B------:R-:W-:Y:S05]  /*0eb0*/  @P3 BRA `(.L_x_33) ;  /* 0x0000000000243947 */ /* 0x000fea0003800000 */
[----:B---34-:R-:W3:Y:S01]  /*0ec0*/  LDS R2, [UR10+0x8] ;  /* 0x0000080aff027984 */ /* 0x018ee20008000800 */
[----:B------:R-:W-:-:S05]  /*0ed0*/  IMAD.MOV.U32 R3, RZ, RZ, 0x6000 ;  /* 0x00006000ff037424 */ /* 0x000fca00078e00ff */
[----:B---3--:R-:W-:-:S04]  /*0ee0*/  LOP3.LUT R2, R2, 0x6000, R3, 0xd8, !PT ;  /* 0x0000600002027812 */ /* 0x008fc800078ed803 */
[----:B------:R-:W-:-:S05]  /*0ef0*/  LOP3.LUT R2, R2, 0x400000, RZ, 0xb8, !PT ;  /* 0x0040000002027812 */ /* 0x000fca00078eb8ff */
[----:B------:R3:W-:Y:S02]  /*0f00*/  STS [UR10+0x8], R2 ;  /* 0x00000802ff007988 */ /* 0x0007e4000800080a */
.L_x_32:
[----:B------:R-:W-:Y:S05]  /*0f10*/  BSYNC.RELIABLE B2 ;  /* 0x0000000000027941 */ /* 0x000fea0003800100 */
.L_x_29:
[----:B---345:R-:W3:Y:S02]  /*0f20*/  @!P3 LDS R2, [UR10+0x8] ;  /* 0x0000080aff02b984 */ /* 0x038ee40008000800 */
[----:B---3--:R-:W-:-:S05]  /*0f30*/  @!P3 LOP3.LUT R2, R2, 0x8000, RZ, 0xb8, !PT ;  /* 0x000080000202b812 */ /* 0x008fca00078eb8ff */
[----:B------:R5:W-:Y:S02]  /*0f40*/  @!P3 STS [UR10+0x8], R2 ;  /* 0x00000802ff00b988 */ /* 0x000be4000800080a */
.L_x_33:
[----:B------:R-:W-:Y:S05]  /*0f50*/  BSYNC.RECONVERGENT B3 ;  /* 0x0000000000037941 */ /* 0x000fea0003800200 */
.L_x_28:
[----:B------:R-:W-:Y:S05]  /*0f60*/  WARPSYNC.ALL ;  /* 0x0000000000007948 */ /* 0x000fea0003800000 */
[----:B------:R-:W-:Y:S01]  /*0f70*/  NOP ;  /* 0x0000000000007918 */ /* 0x000fe20000000000 */
[----:B------:R-:W-:-:S04]  /*0f80*/  UIADD3 UR5, UPT, UPT, UR4, 0x80, URZ ;  /* 0x0000008004057890 */ /* 0x000fc8000fffe0ff */
[----:B------:R-:W-:-:S04]  /*0f90*/  UIADD3 UR32, UP0, UPT, UR5, UR12, URZ ;  /* 0x0000000c05207290 */ /* 0x000fc8000ff1e0ff */
[----:B------:R-:W-:Y:S01]  /*0fa0*/  ULEA.HI.X.SX32 UR33, UR5, UR13, 0x1, UP0 ;  /* 0x0000000d05217291 */ /* 0x000fe200080f0eff */
[----:B------:R-:W-:Y:S11]  /*0fb0*/  @P0 BRA `(.L_x_34) ;  /* 0x0000000000300947 */ /* 0x000ff60003800000 */
[----:B---345:R-:W3:Y:S01]  /*0fc0*/  S2R R2, SR_LANEID ;  /* 0x0000000000027919 */ /* 0x038ee20000000000 */
[----:B------:R-:W-:Y:S05]  /*0fd0*/  WARPSYNC.ALL ;  /* 0x0000000000007948 */ /* 0x000fea0003800000 */
[----:B------:R-:W-:Y:S01]  /*0fe0*/  NOP ;  /* 0x0000000000007918 */ /* 0x000fe20000000000 */
[----:B---3--:R-:W-:-:S05]  /*0ff0*/  IMAD.SHL.U32 R6, R2, 0x4, RZ ;  /* 0x0000000402067824 */ /* 0x008fca00078e00ff */
[----:B------:R-:W3:Y:S01]  /*1000*/  LDS R7, [R6+UR10] ;  /* 0x0000000a06077984 */ /* 0x000ee20008000800 */
[----:B------:R-:W-:-:S05]  /*1010*/  IADD3 R2, P1, PT, R6, UR32, RZ ;  /* 0x0000002006027c10 */ /* 0x000fca000ff3e0ff */
[----:B------:R-:W-:-:S05]  /*1020*/  IMAD.X R3, RZ, RZ, UR33, P1 ;  /* 0x00000021ff037e24 */ /* 0x000fca00088e06ff */
[----:B---3--:R3:W4:Y:S01]  /*1030*/  ATOMG.E.EXCH.STRONG.GPU PT, RZ, [R2], R7 ;  /* 0x0000000702ff73a8 */ /* 0x00872200041ee100 */
[----:B------:R-:W-:-:S04]  /*1040*/  DEPBAR {5,4,3,2,1,0} ;  /* 0x0000003f0000791a */ /* 0x000fc80000000000 */
[----:B------:R-:W5:Y:S02]  /*1050*/  CCTL.E.C.LDCU.IV.DEEP [UR32] ;  /* 0x0000000020007540 */ /* 0x000f640009c08000 */
[----:B-----5:R3:W-:Y:S01]  /*1060*/  UTMACCTL.IV [UR32] ;  /* 0x00000000200079b9 */ /* 0x0207e20008000000 */
[----:B------:R-:W-:Y:S01]  /*1070*/  NOP ;  /* 0x0000000000007918 */ /* 0x000fe20000000000 */
.L_x_34:
[----:B------:R-:W-:Y:S05]  /*1080*/  @P0 BRA `(.L_x_35) ;  /* 0x00000000000c0947 */ /* 0x000fea0003800000 */
[----:B------:R0:W-:Y:S01]  /*1090*/  UTMACMDFLUSH ;  /* 0x00000000000079b7 */ /* 0x0001e20000000000 */
[----:B------:R-:W-:Y:S05]  /*10a0*/  @P0 BRA `(.L_x_35) ;  /* 0x0000000000040947 */ /* 0x000fea0003800000 */
[----:B------:R-:W-:-:S04]  /*10b0*/  DEPBAR.LE SB0, 0x0 ;  /* 0x000080000000791a */ /* 0x000fc80000000000 */
.L_x_35:
[----:B------:R-:W-:Y:S05]  /*10c0*/  WARPSYNC.ALL ;  /* 0x0000000000007948 */ /* 0x000fea0003800000 */
[----:B------:R-:W-:Y:S01]  /*10d0*/  NOP ;  /* 0x0000000000007918 */ /* 0x000fe20000000000 */
[----:B----4-:R-:W-:Y:S06]  /*10e0*/  BAR.SYNC.DEFER_BLOCKING 0x0 ;  /* 0x0000000000007b1d */ /* 0x010fec0000010000 */
[----:B------:R-:W-:Y:S02]  /*10f0*/  BSSY.RECONVERGENT B3, `(.L_x_36) ;  /* 0x000000b000037945 */ /* 0x000fe40003800200 */
[----:B------:R-:W-:Y:S06]  /*1100*/  BAR.SYNC.DEFER_BLOCKING 0x0 ;  /* 0x0000000000007b1d */ /* 0x000fec0000010000 */
[----:B------:R4:W-:Y:S01]  /*1110*/  @!P0 STS [R11], RZ ;  /* 0x000000ff0b008388 */ /* 0x0009e20000000800 */
[----:B------:R-:W-:Y:S01]  /*1120*/  NOP ;  /* 0x0000000000007918 */ /* 0x000fe20000000000 */
[----:B------:R-:W-:Y:S05]  /*1130*/  @P3 BRA `(.L_x_37) ;  /* 0x0000000000183947 */ /* 0x000fea0003800000 */
[----:B---3-5:R-:W3:Y:S01]  /*1140*/  LDS R2, [UR10+0x8] ;  /* 0x0000080aff027984 */ /* 0x028ee20008000800 */
[----:B------:R-:W5:Y:S01]  /*1150*/  LDC.64 R6, c[0x0][0x390] ;  /* 0x0000e400ff067b82 */ /* 0x000f620000000a00 */
[----:B------:R-:W-:Y:S02]  /*1160*/  IMAD.MOV.U32 R3, RZ, RZ, 0x70 ;  /* 0x00000070ff037424 */ /* 0x000fe400078e00ff */
[----:B-----5:R5:W-:Y:S03]  /*1170*/  STS.64 [UR10], R6 ;  /* 0x00000006ff007988 */ /* 0x020be60008000a0a */
[----:B---3--:R-:W-:-:S05]  /*1180*/  LOP3.LUT R2, R2, 0x10, R3, 0xd8, !PT ;  /* 0x0000001002027812 */ /* 0x008fca00078ed803 */
[----:B------:R5:W-:Y:S02]  /*1190*/  STS [UR10+0x8], R2 ;  /* 0x00000802ff007988 */ /* 0x000be4000800080a */
.L_x_37:
[----:B---3--:R-:W-:Y:S05]  /*11a0*/  BSYNC.RECONVERGENT B3 ;  /* 0x0000000000037941 */ /* 0x008fea0003800200 */
.L_x_36:
[----:B------:R-:W-:Y:S04]  /*11b0*/  BSSY.RECONVERGENT B4, `(.L_x_38) ;  /* 0x0000011000047945 */ /* 0x000fe80003800200 */
[----:B------:R-:W-:Y:S04]  /*11c0*/  BSSY.RELIABLE B3, `(.L_x_39) ;  /* 0x000000e000037945 */ /* 0x000fe80003800100 */
[----:B------:R-:W-:Y:S05]  /*11d0*/  @P3 BRA `(.L_x_40) ;  /* 0x0000000000243947 */ /* 0x000fea0003800000 */
[----:B-----5:R-:W3:Y:S01]  /*11e0*/  LDS R2, [UR10+0x34] ;  /* 0x0000340aff027984 */ /* 0x020ee20008000800 */
[----:B------:R-:W-:-:S05]  /*11f0*/  IMAD.MOV.U32 R3, RZ, RZ, 0x3f000000 ;  /* 0x3f000000ff037424 */ /* 0x000fca00078e00ff */
[----:B---3--:R-:W-:-:S05]  /*1200*/  LOP3.LUT R2, R2, 0xff000000, R3, 0xb8, !PT ;  /* 0xff00000002027812 */ /* 0x008fca00078eb803 */
[----:B------:R3:W-:Y:S01]  /*1210*/  STS [UR10+0x34], R2 ;  /* 0x00003402ff007988 */ /* 0x0007e2000800080a */
[----:B------:R-:W-:Y:S05]  /*1220*/  @P3 BRA `(.L_x_41) ;  /* 0x00000000001c3947 */ /* 0x000fea0003800000 */
[----:B---3--:R-:W3:Y:S01]  /*1230*/  LDS R2, [UR10+0x38] ;  /* 0x0000380aff027984 */ /* 0x008ee20008000800 */
[----:B------:R-:W-:-:S05]  /*1240*/  IMAD.MOV.U32 R3, RZ, RZ, 0x7f ;  /* 0x0000007fff037424 */ /* 0x000fca00078e00ff */
[----:B---3--:R-:W-:-:S05]  /*1250*/  LOP3.LUT R2, R2, 0xff, R3, 0xb8, !PT ;  /* 0x000000ff02027812 */ /* 0x008fca00078eb803 */
[----:B------:R3:W-:Y:S02]  /*1260*/  STS [UR10+0x38], R2 ;  /* 0x00003802ff007988 */ /* 0x0007e4000800080a */
.L_x_40:
[----:B------:R-:W-:Y:S05]  /*1270*/  @P3 BREAK.RELIABLE B3 ;  /* 0x0000000000033942 */ /* 0x000fea0003800100 */
[----:B------:R-:W-:Y:S05]  /*1280*/  @P3 BRA `(.L_x_42) ;  /* 0x00000000000c3947 */ /* 0x000fea0003800000 */
[----:B------:R2:W-:Y:S02]  /*1290*/  STS [UR10+0x20], R5 ;  /* 0x00002005ff007988 */ /* 0x0005e4000800080a */
.L_x_41:
[----:B------:R-:W-:Y:S05]  /*12a0*/  BSYNC.RELIABLE B3 ;  /* 0x0000000000037941 */ /* 0x000fea0003800100 */
.L_x_39:
[----:B------:R2:W-:Y:S02]  /*12b0*/  @!P3 STS [UR10+0x24], R4 ;  /* 0x00002404ff00b988 */ /* 0x0005e4000800080a */
.L_x_42:
[----:B------:R-:W-:Y:S05]  /*12c0*/  BSYNC.RECONVERGENT B4 ;  /* 0x0000000000047941 */ /* 0x000fea0003800200 */
.L_x_38:
[----:B------:R-:W-:Y:S05]  /*12d0*/  WARPSYNC.ALL ;  /* 0x0000000000007948 */ /* 0x000fea0003800000 */
[----:B------:R-:W-:Y:S01]  /*12e0*/  NOP ;  /* 0x0000000000007918 */ /* 0x000fe20000000000 */
[----:B------:R-:W-:Y:S04]  /*12f0*/  BSSY.RECONVERGENT B4, `(.L_x_43) ;  /* 0x000000e000047945 */ /* 0x000fe80003800200 */
[----:B------:R-:W-:Y:S05]  /*1300*/  @P3 BRA `(.L_x_44) ;  /* 0x0000000000303947 */ /* 0x000fea0003800000 */
[----:B------:R-:W2:Y:S02]  /*1310*/  LDS R3, [UR10+0x34] ;  /* 0x0000340aff037984 */ /* 0x000ea40008000800 */
[----:B--2---:R-:W2:Y:S02]  /*1320*/  LDC.64 R4, c[0x0][0x3b8] ;  /* 0x0000ee00ff047b82 */ /* 0x004ea40000000a00 */
[----:B---3-5:R-:W3:Y:S01]  /*1330*/  LDS R2, [UR10+0x1c] ;  /* 0x00001c0aff027984 */ /* 0x028ee20008000800 */
[C---:B--2---:R-:W-:Y:S01]  /*1340*/  SHF.L.U64.HI R5, R4.reuse, 0x1, R5 ;  /* 0x0000000104057819 */ /* 0x044fe20000010205 */
[----:B------:R-:W-:-:S03]  /*1350*/  IMAD.SHL.U32 R4, R4, 0x2, RZ ;  /* 0x0000000204047824 */ /* 0x000fc600078e00ff */
[--C-:B------:R-:W-:Y:S02]  /*1360*/  SHF.R.U32.HI R7, RZ, 0x4, R5.reuse ;  /* 0x00000004ff077819 */ /* 0x100fe40000011605 */
[----:B------:R-:W-:-:S05]  /*1370*/  SHF.R.U64 R4, R4, 0x4, R5 ;  /* 0x0000000404047819 */ /* 0x000fca0000001205 */
[----:B------:R2:W-:Y:S01]  /*1380*/  STS [UR10+0xc], R4 ;  /* 0x00000c04ff007988 */ /* 0x0005e2000800080a */
[----:B------:R-:W-:Y:S02]  /*1390*/  LOP3.LUT R3, R3, 0x7, RZ, 0xb8, !PT ;  /* 0x0000000703037812 */ /* 0x000fe400078eb8ff */
[----:B---3--:R-:W-:-:S03]  /*13a0*/  LOP3.LUT R2, R2, 0xf, R7, 0xb8, !PT ;  /* 0x0000000f02027812 */ /* 0x008fc600078eb807 */
[----:B------:R2:W-:Y:S04]  /*13b0*/  STS [UR10+0x34], R3 ;  /* 0x00003403ff007988 */ /* 0x0005e8000800080a */
[----:B------:R2:W-:Y:S02]  /*13c0*/  STS [UR10+0x1c], R2 ;  /* 0x00001c02ff007988 */ /* 0x0005e4000800080a */
.L_x_44:
[----:B------:R-:W-:Y:S05]  /*13d0*/  BSYNC.RECONVERGENT B4 ;  /* 0x0000000000047941 */ /* 0x000fea0003800200 */
.L_x_43:
[----:B------:R-:W-:Y:S04]  /*13e0*/  BSSY.RECONVERGENT B5, `(.L_x_45) ;  /* 0x000001a000057945 */ /* 0x000fe80003800200 */
[----:B------:R-:W-:Y:S04]  /*13f0*/  BSSY.RELIABLE B4, `(.L_x_46) ;  /* 0x0000015000047945 */ /* 0x000fe80003800100 */
[----:B------:R-:W-:Y:S05]  /*1400*/  @P3 BRA `(.L_x_47) ;  /* 0x0000000000203947 */ /* 0x000fea0003800000 */
[----:B--23-5:R-:W2:Y:S02]  /*1410*/  LDS R2, [UR10+0x34] ;  /* 0x0000340aff027984 */ /* 0x02cea40008000800 */
[----:B--2---:R-:W-:-:S05]  /*1420*/  LOP3.LUT R2, R2, 0x38, RZ, 0xb8, !PT ;  /* 0x0000003802027812 */ /* 0x004fca00078eb8ff */
[----:B------:R2:W-:Y:S01]  /*1430*/  STS [UR10+0x34], R2 ;  /* 0x00003402ff007988 */ /* 0x0005e2000800080a */
[----:B------:R-:W-:Y:S05]  /*1440*/  @P3 BRA `(.L_x_48) ;  /* 0x0000000000203947 */ /* 0x000fea0003800000 */
[----:B--2---:R-:W2:Y:S01]  /*1450*/  LDS R2, [UR10+0x8] ;  /* 0x0000080aff027984 */ /* 0x004ea20008000800 */
[----:B------:R-:W-:-:S05]  /*1460*/  IMAD.MOV.U32 R3, RZ, RZ, 0x780 ;  /* 0x00000780ff037424 */ /* 0x000fca00078e00ff */
[----:B--2---:R-:W-:-:S05]  /*1470*/  LOP3.LUT R2, R2, 0x500, R3, 0xd8, !PT ;  /* 0x0000050002027812 */ /* 0x004fca00078ed803 */
[----:B------:R2:W-:Y:S02]  /*1480*/  STS [UR10+0x8], R2 ;  /* 0x00000802ff007988 */ /* 0x0005e4000800080a */
.L_x_47:
[----:B------:R-:W-:Y:S05]  /*1490*/  @P3 BRA `(.L_x_49) ;  /* 0x0000000000283947 */ /* 0x000fea0003800000 */
[----:B--23-5:R-:W2:Y:S02]  /*14a0*/  LDS R2, [UR10+0x8] ;  /* 0x0000080aff027984 */ /* 0x02cea40008000800 */
[----:B--2---:R-:W-:-:S05]  /*14b0*/  LOP3.LUT R2, R2, 0x1800, RZ, 0xb8, !PT ;  /* 0x0000180002027812 */ /* 0x004fca00078eb8ff */
[----:B------:R3:W-:Y:S02]  /*14c0*/  STS [UR10+0x8], R2 ;  /* 0x00000802ff007988 */ /* 0x0007e4000800080a */
.L_x_48:
[----:B------:R-:W-:Y:S05]  /*14d0*/  @P3 BREAK.RELIABLE B4 ;  /* 0x0000000000043942 */ /* 0x000fea0003800100 */
[----:B------:R-:W-:Y:S05]  /*14e0*/  @P3 BRA `(.L_x_50) ;  /* 0x0000000000243947 */ /* 0x000fea0003800000 */
[----:B--23--:R-:W2:Y:S01]  /*14f0*/  LDS R2, [UR10+0x8] ;  /* 0x0000080aff027984 */ /* 0x00cea20008000800 */
[----:B------:R-:W-:-:S05]  /*1500*/  IMAD.MOV.U32 R3, RZ, RZ, 0x6000 ;  /* 0x00006000ff037424 */ /* 0x000fca00078e00ff */
[----:B--2---:R-:W-:-:S04]  /*1510*/  LOP3.LUT R2, R2, 0x6000, R3, 0xd8, !PT ;  /* 0x0000600002027812 */ /* 0x004fc800078ed803 */
[----:B------:R-:W-:-:S05]  /*1520*/  LOP3.LUT R2, R2, 0x400000, RZ, 0xb8, !PT ;  /* 0x0040000002027812 */ /* 0x000fca00078eb8ff */
[----:B------:R2:W-:Y:S02]  /*1530*/  STS [UR10+0x8], R2 ;  /* 0x00000802ff007988 */ /* 0x0005e4000800080a */
.L_x_49:
[----:B------:R-:W-:Y:S05]  /*1540*/  BSYNC.RELIABLE B4 ;  /* 0x0000000000047941 */ /* 0x000fea0003800100 */
.L_x_46:
[----:B--23-5:R-:W2:Y:S02]  /*1550*/  @!P3 LDS R2, [UR10+0x8] ;  /* 0x0000080aff02b984 */ /* 0x02cea40008000800 */
[----:B--2---:R-:W-:-:S05]  /*1560*/  @!P3 LOP3.LUT R2, R2, 0x8000, RZ, 0xb8, !PT ;  /* 0x000080000202b812 */ /* 0x004fca00078eb8ff */
[----:B------:R5:W-:Y:S02]  /*1570*/  @!P3 STS [UR10+0x8], R2 ;  /* 0x00000802ff00b988 */ /* 0x000be4000800080a */
.L_x_50:
[----:B------:R-:W-:Y:S05]  /*1580*/  BSYNC.RECONVERGENT B5 ;  /* 0x0000000000057941 */ /* 0x000fea0003800200 */
.L_x_45:
[----:B------:R-:W-:Y:S05]  /*1590*/  WARPSYNC.ALL ;  /* 0x0000000000007948 */ /* 0x000fea0003800000 */
[----:B------:R-:W-:Y:S01]  /*15a0*/  NOP ;  /* 0x0000000000007918 */ /* 0x000fe20000000000 */
[----:B------:R-:W-:-:S04]  /*15b0*/  UIADD3 UR4, UPT, UPT, UR4, 0x100, URZ ;  /* 0x0000010004047890 */ /* 0x000fc8000fffe0ff */
[----:B------:R-:W-:-:S04]  /*15c0*/  UIADD3 UR12, UP0, UPT, UR4, UR12, URZ ;  /* 0x0000000c040c7290 */ /* 0x000fc8000ff1e0ff */
[----:B------:R-:W-:Y:S01]  /*15d0*/  ULEA.HI.X.SX32 UR13, UR4, UR13, 0x1, UP0 ;  /* 0x0000000d040d7291 */ /* 0x000fe200080f0eff */
[----:B------:R-:W-:Y:S11]  /*15e0*/  @P0 BRA `(.L_x_51) ;  /* 0x0000000000300947 */ /* 0x000ff60003800000 */
[----:B--23-5:R-:W2:Y:S01]  /*15f0*/  S2R R2, SR_LANEID ;  /* 0x0000000000027919 */ /* 0x02cea20000000000 */
[----:B------:R-:W-:Y:S05]  /*1600*/  WARPSYNC.ALL ;  /* 0x0000000000007948 */ /* 0x000fea0003800000 */
[----:B------:R-:W-:Y:S01]  /*1610*/  NOP ;  /* 0x0000000000007918 */ /* 0x000fe20000000000 */
[----:B--2---:R-:W-:-:S05]  /*1620*/  IMAD.SHL.U32 R4, R2, 0x4, RZ ;  /* 0x0000000402047824 */ /* 0x004fca00078e00ff */
[----:B------:R-:W2:Y:S01]  /*1630*/  LDS R5, [R4+UR10] ;  /* 0x0000000a04057984 */ /* 0x000ea20008000800 */
[----:B------:R-:W-:-:S05]  /*1640*/  IADD3 R2, P1, PT, R4, UR12, RZ ;  /* 0x0000000c04027c10 */ /* 0x000fca000ff3e0ff */
[----:B------:R-:W-:-:S05]  /*1650*/  IMAD.X R3, RZ, RZ, UR13, P1 ;  /* 0x0000000dff037e24 */ /* 0x000fca00088e06ff */
[----:B--2---:R2:W3:Y:S01]  /*1660*/  ATOMG.E.EXCH.STRONG.GPU PT, RZ, [R2], R5 ;  /* 0x0000000502ff73a8 */ /* 0x0044e200041ee100 */
[----:B------:R-:W-:-:S04]  /*1670*/  DEPBAR {5,4,3,2,1,0} ;  /* 0x0000003f0000791a */ /* 0x000fc80000000000 */
[----:B------:R-:W5:Y:S02]  /*1680*/  CCTL.E.C.LDCU.IV.DEEP [UR12] ;  /* 0x000000000c007540 */ /* 0x000f640009c08000 */
[----:B-----5:R2:W-:Y:S01]  /*1690*/  UTMACCTL.IV [UR12] ;  /* 0x000000000c0079b9 */ /* 0x0205e20008000000 */
[----:B------:R-:W-:Y:S01]  /*16a0*/  NOP ;  /* 0x0000000000007918 */ /* 0x000fe20000000000 */
.L_x_51:
[----:B------:R-:W-:Y:S05]  /*16b0*/  @P0 BRA `(.L_x_52) ;  /* 0x00000000000c0947 */ /* 0x000fea0003800000 */
[----:B------:R0:W-:Y:S01]  /*16c0*/  UTMACMDFLUSH ;  /* 0x00000000000079b7 */ /* 0x0001e20000000000 */
[----:B------:R-:W-:Y:S05]  /*16d0*/  @P0 BRA `(.L_x_52) ;  /* 0x0000000000040947 */ /* 0x000fea0003800000 */
[----:B------:R-:W-:-:S04]  /*16e0*/  DEPBAR.LE SB0, 0x0 ;  /* 0x000080000000791a */ /* 0x000fc80000000000 */
.L_x_52:
[----:B------:R-:W-:Y:S05]  /*16f0*/  WARPSYNC.ALL ;  /* 0x0000000000007948 */ /* 0x000fea0003800000 */
[----:B------:R-:W-:Y:S01]  /*1700*/  NOP ;  /* 0x0000000000007918 */ /* 0x000fe20000000000 */
[----:B---3--:R-:W-:Y:S01]  /*1710*/  BAR.SYNC.DEFER_BLOCKING 0x0 ;  /* 0x0000000000007b1d */ /* 0x008fe20000010000 */
[----:B--2--5:R-:W-:Y:S01]  /*1720*/  SHF.R.U32.HI R2, RZ, 0x5, R0 ;  /* 0x00000005ff027819 */ /* 0x024fe20000011600 */
[----:B------:R-:W-:Y:S01]  /*1730*/  UIADD3 UR6, UPT, UPT, UR10, 0x30010, URZ ;  /* 0x000300100a067890 */ /* 0x000fe2000fffe0ff */
[----:B------:R-:W-:Y:S01]  /*1740*/  ISETP.GE.AND P0, PT, R13, 0x1, PT ;  /* 0x000000010d00780c */ /* 0x000fe20003f06270 */
[----:B------:R-:W-:Y:S01]  /*1750*/  USHF.L.U32 UR23, UR15, 0x7, URZ ;  /* 0x000000070f177899 */ /* 0x000fe200080006ff */
[----:B------:R-:W-:Y:S01]  /*1760*/  R2UR UR14, R2 ;  /* 0x00000000020e72ca */ /* 0x000fe200000e0000 */
[----:B------:R-:W-:Y:S01]  /*1770*/  VOTEU.ALL UP0, P3 ;  /* 0x0000000000ff7886 */ /* 0x000fe20001800000 */
[----:B------:R-:W-:Y:S01]  /*1780*/  UMOV UR4, 0x1 ;  /* 0x0000000100047882 */ /* 0x000fe20000000000 */
[----:B------:R-:W-:Y:S01]  /*1790*/  VOTEU.ALL UP1, P3 ;  /* 0x0000000000ff7886 */ /* 0x000fe20001820000 */
[----:B------:R-:W-:Y:S01]  /*17a0*/  USHF.L.U32 UR7, UR7, 0x8, URZ ;  /* 0x0000000807077899 */ /* 0x000fe200080006ff */
[----:B------:R-:W-:Y:S01]  /*17b0*/  BSSY.RECONVERGENT B5, `(.L_x_53) ;  /* 0x0000018000057945 */ /* 0x000fe20003800200 */
[----:B------:R-:W-:-:S04]  /*17c0*/  @!UP0 UIADD3 UR16, UPT, UPT, -UR4, 0x100000, URZ ;  /* 0x0010000004108890 */ /* 0x000fc8000fffe1ff */
[----:B------:R-:W-:Y:S02]  /*17d0*/  @!UP0 USHF.L.U32 UR17, UR16, 0xb, URZ ;  /* 0x0000000b10118899 */ /* 0x000fe400080006ff */
[----:B------:R-:W-:Y:S02]  /*17e0*/  @!UP0 USHF.L.U32 UR16, UR16, 0x1, URZ ;  /* 0x0000000110108899 */ /* 0x000fe400080006ff */
[----:B------:R-:W-:-:S04]  /*17f0*/  @!UP0 UIADD3 UR4, UPT, UPT, -UR4, 0x100000, URZ ;  /* 0x0010000004048890 */ /* 0x000fc8000fffe1ff */
[----:B------:R-:W-:Y:S02]  /*1800*/  @!UP0 USHF.L.U32 UR5, UR4, 0xb, URZ ;  /* 0x0000000b04058899 */ /* 0x000fe400080006ff */
[----:B------:R-:W-:Y:S01]  /*1810*/  @!UP0 USHF.L.U32 UR4, UR4, 0x1, URZ ;  /* 0x0000000104048899 */ /* 0x000fe200080006ff */
[----:B------:R-:W-:Y:S01]  /*1820*/  VOTEU.ALL UP0, P3 ;  /* 0x0000000000ff7886 */ /* 0x000fe20001800000 */
[----:B------:R-:W2:Y:S04]  /*1830*/  FENCE.VIEW.ASYNC.S ;  /* 0x00000000000073c6 */ /* 0x000ea80000000000 */
[----:B--2---:R2:W3:Y:S06]  /*1840*/  @!UP0 SYNCS.EXCH.64 URZ, [UR10+0x30000], UR16 ;  /* 0x030000100aff85b2 */ /* 0x0044ec0008000100 */
[----:B------:R2:W3:Y:S02]  /*1850*/  @!UP1 SYNCS.EXCH.64 URZ, [UR10+0x30010], UR4 ;  /* 0x030010040aff95b2 */ /* 0x0004e40008000100 */
[----:B---3--:R-:W-:Y:S06]  /*1860*/  BAR.SYNC.DEFER_BLOCKING 0x0 ;  /* 0x0000000000007b1d */ /* 0x008fec0000010000 */
[----:B------:R-:W-:Y:S05]  /*1870*/  @P3 BRA `(.L_x_54) ;  /* 0x00000000002c3947 */ /* 0x000fea0003800000 */
[----:B--2---:R-:W-:Y:S02]  /*1880*/  UMOV UR4, 0x1 ;  /* 0x0000000100047882 */ /* 0x004fe40000000000 */
[----:B------:R-:W-:-:S04]  /*1890*/  UIADD3 UR16, UPT, UPT, -UR4, 0x100000, URZ ;  /* 0x0010000004107890 */ /* 0x000fc8000fffe1ff */
[----:B------:R-:W-:Y:S02]  /*18a0*/  USHF.L.U32 UR17, UR16, 0xb, URZ ;  /* 0x0000000b10117899 */ /* 0x000fe400080006ff */
[----:B------:R-:W-:Y:S02]  /*18b0*/  USHF.L.U32 UR16, UR16, 0x1, URZ ;  /* 0x0000000110107899 */ /* 0x000fe400080006ff */
[----:B------:R-:W-:-:S04]  /*18c0*/  UIADD3 UR4, UPT, UPT, -UR4, 0x100000, URZ ;  /* 0x0010000004047890 */ /* 0x000fc8000fffe1ff */
[----:B------:R-:W-:Y:S02]  /*18d0*/  USHF.L.U32 UR5, UR4, 0xb, URZ ;  /* 0x0000000b04057899 */ /* 0x000fe400080006ff */
[----:B------:R-:W-:Y:S01]  /*18e0*/  USHF.L.U32 UR4, UR4, 0x1, URZ ;  /* 0x0000000104047899 */ /* 0x000fe200080006ff */
[----:B------:R-:W2:Y:S03]  /*18f0*/  FENCE.VIEW.ASYNC.S ;  /* 0x00000000000073c6 */ /* 0x000ea60000000000 */
[----:B--2---:R3:W5:Y:S08]  /*1900*/  SYNCS.EXCH.64 URZ, [UR10+0x30008], UR16 ;  /* 0x030008100aff75b2 */ /* 0x0047700008000100 */
[----:B------:R3:W2:Y:S02]  /*1910*/  SYNCS.EXCH.64 URZ, [UR10+0x30018], UR4 ;  /* 0x030018040aff75b2 */ /* 0x0006a40008000100 */
[----:B---3--:R-:W-:Y:S01]  /*1920*/  NOP ;  /* 0x0000000000007918 */ /* 0x008fe20000000000 */
.L_x_54:
[----:B--2---:R-:W-:Y:S05]  /*1930*/  BSYNC.RECONVERGENT B5 ;  /* 0x0000000000057941 */ /* 0x004fea0003800200 */
.L_x_53:
[----:B------:R-:W-:Y:S05]  /*1940*/  @!P0 BRA `(.L_x_55) ;  /* 0x0000000c00508947 */ /* 0x000fea0003800000 */
[----:B-----5:R-:W-:Y:S01]  /*1950*/  BAR.SYNC.DEFER_BLOCKING 0x0 ;  /* 0x0000000000007b1d */ /* 0x020fe20000010000 */
[----:B------:R-:W-:Y:S01]  /*1960*/  ELECT P1, URZ, PT ;  /* 0x0000000000ff782f */ /* 0x000fe20003820000 */
[----:B------:R-:W-:Y:S01]  /*1970*/  @!P3 IMAD.MOV.U32 R2, RZ, RZ, 0x18000 ;  /* 0x00018000ff02b424 */ /* 0x000fe200078e00ff */
[----:B------:R-:W-:Y:S02]  /*1980*/  ULOP3.LUT UR4, UR14, 0x1, URZ, 0xc0, !UPT ;  /* 0x000000010e047892 */ /* 0x000fe4000f8ec0ff */
[C---:B------:R-:W-:Y:S02]  /*1990*/  ISETP.LT.U32.AND P1, PT, R10.reuse, 0x40, P1 ;  /* 0x000000400a00780c */ /* 0x040fe40000f21070 */
[----:B------:R-:W-:Y:S01]  /*19a0*/  ELECT P0, URZ, PT ;  /* 0x0000000000ff782f */ /* 0x000fe20003800000 */
[----:B------:R-:W-:Y:S02]  /*19b0*/  ULEA UR5, UR4, UR10, 0xe ;  /* 0x0000000a04057291 */ /* 0x000fe4000f8e70ff */
[----:B------:R-:W-:Y:S01]  /*19c0*/  USHF.L.U32 UR22, UR4, 0x6, URZ ;  /* 0x0000000604167899 */ /* 0x000fe200080006ff */
[----:B------:R-:W-:Y:S01]  /*19d0*/  ISETP.LT.U32.AND P0, PT, R10, 0x40, P0 ;  /* 0x000000400a00780c */ /* 0x000fe20000701070 */
[----:B------:R-:W-:Y:S01]  /*19e0*/  ULEA UR16, UR4, UR5, 0xe ;  /* 0x0000000504107291 */ /* 0x000fe2000f8e70ff */
[----:B------:R-:W-:-:S04]  /*19f0*/  UMOV UR19, UR7 ;  /* 0x0000000700137c82 */ /* 0x000fc80008000000 */
[----:B------:R-:W-:Y:S01]  /*1a00*/  UMOV UR18, UR22 ;  /* 0x0000001600127c82 */ /* 0x000fe20008000000 */
[----:B------:R-:W-:Y:S01]  /*1a10*/  VOTEU.ANY UP0, P1 ;  /* 0x0000000000ff7886 */ /* 0x000fe20000800100 */
[----:B------:R-:W-:-:S04]  /*1a20*/  VOTEU.ANY UP2, P1 ;  /* 0x0000000000ff7886 */ /* 0x000fc80000840100 */
[----:B------:R-:W-:Y:S01]  /*1a30*/  @UP0 UIADD3 UR20, UPT, UPT, UR5, 0x20000, URZ ;  /* 0x0002000005140890 */ /* 0x000fe2000fffe0ff */
[----:B------:R2:W-:Y:S01]  /*1a40*/  @!P3 SYNCS.ARRIVE.TRANS64 RZ, [UR10+0x30000], R2 ;  /* 0x03000002ffffb9a7 */ /* 0x0005e2000800000a */
[----:B------:R-:W-:Y:S01]  /*1a50*/  @UP0 UIADD3 UR21, UPT, UPT, UR10, 0x30000, URZ ;  /* 0x000300000a150890 */ /* 0x000fe2000fffe0ff */
[----:B------:R-:W-:Y:S06]  /*1a60*/  BAR.SYNC.DEFER_BLOCKING 0x0 ;  /* 0x0000000000007b1d */ /* 0x000fec0000010000 */
[----:B------:R-:W-:Y:S01]  /*1a70*/  VOTEU.ANY UP1, P0 ;  /* 0x0000000000ff7886 */ /* 0x000fe20000020100 */
[----:B------:R-:W-:-:S04]  /*1a80*/  VOTEU.ANY UP0, P0 ;  /* 0x0000000000ff7886 */ /* 0x000fc80000000100 */
[----:B------:R-:W-:Y:S01]  /*1a90*/  @UP1 UIADD3 UR17, UPT, UPT, UR10, 0x30000, URZ ;  /* 0x000300000a111890 */ /* 0x000fe2000fffe0ff */
[----:B------:R2:W-:Y:S01]  /*1aa0*/  @UP2 UTMALDG.2D [UR20], [UR8] ;  /* 0x00000014080025b4 */ /* 0x0005e20008008000 */
[----:B------:R3:W-:Y:S06]  /*1ab0*/  MEMBAR.ALL.CTA ;  /* 0x0000000000007992 */ /* 0x0007ec0000008000 */
[----:B---3--:R-:W3:Y:S02]  /*1ac0*/  FENCE.VIEW.ASYNC.S ;  /* 0x00000000000073c6 */ /* 0x008ee40000000000 */
[----:B---3--:R-:W-:Y:S06]  /*1ad0*/  BAR.SYNC.DEFER_BLOCKING 0x0 ;  /* 0x0000000000007b1d */ /* 0x008fec0000010000 */
[----:B------:R2:W-:Y:S01]  /*1ae0*/  @UP0 UTMALDG.2D [UR16], [UR32] ;  /* 0x00000010200005b4 */ /* 0x0005e20008008000 */
[----:B------:R-:W-:Y:S01]  /*1af0*/  UISETP.NE.U32.AND UP0, UPT, UR14, URZ, UPT ;  /* 0x000000ff0e00728c */ /* 0x000fe2000bf05070 */
[----:B------:R-:W-:Y:S06]  /*1b00*/  BAR.SYNC.DEFER_BLOCKING 0x0 ;  /* 0x0000000000007b1d */ /* 0x000fec0000010000 */
[----:B------:R-:W3:Y:S02]  /*1b10*/  SYNCS.PHASECHK.TRANS64.TRYWAIT P0, [UR10+0x30000], RZ ;  /* 0x030000ffff0075a7 */ /* 0x000ee4000800110a */
[----:B--23--:R-:W-:Y:S05]  /*1b20*/  @!P0 BRA `(.L_x_56) ;  /* 0x0000001800ac8947 */ /* 0x00cfea0003800000 */
.L_x_70:
[----:B------:R-:W-:Y:S05]  /*1b30*/  BRA.U UP0, `(.L_x_57) ;  /* 0x0000000100c87547 */ /* 0x000fea000b800000 */
[----:B------:R-:W-:Y:S02]  /*1b40*/  USHF.R.U32.HI UR16, URZ, 0x4, UR10 ;  /* 0x00000004ff107899 */ /* 0x000fe4000801160a */
[----:B------:R-:W-:Y:S02]  /*1b50*/  UIADD3 UR15, UPT, UPT, UR10, 0x20000, URZ ;  /* 0x000200000a0f7890 */ /* 0x000fe4000fffe0ff */
[----:B------:R-:W-:Y:S02]  /*1b60*/  USGXT.U32 UR16, UR16, 0xe ;  /* 0x0000000e1010789a */ /* 0x000fe40008000000 */
[----:B------:R-:W-:Y:S02]  /*1b70*/  USHF.R.U32.HI UR15, URZ, 0x4, UR15 ;  /* 0x00000004ff0f7899 */ /* 0x000fe4000801160f */
[----:B------:R-:W-:Y:S02]  /*1b80*/  UIADD3 UR48, UP0, UPT, UR16, 0x2, URZ ;  /* 0x0000000210307890 */ /* 0x000fe4000ff1e0ff */
[----:B------:R-:W-:Y:S01]  /*1b90*/  USGXT.U32 UR18, UR15, 0xe ;  /* 0x0000000e0f12789a */ /* 0x000fe20008000000 */
[----:B------:R-:W-:Y:S01]  /*1ba0*/  UMOV UR5, URZ ;  /* 0x000000ff00057c82 */ /* 0x000fe20008000000 */
[----:B------:R-:W-:Y:S01]  /*1bb0*/  UMOV UR4, URZ ;  /* 0x000000ff00047c82 */ /* 0x000fe20008000000 */
[----:B------:R-:W-:-:S02]  /*1bc0*/  UIADD3.X UR49, UPT, UPT, UR5, 0x40004040, URZ, UP0, !UPT ;  /* 0x4000404005317890 */ /* 0x000fc400087fe4ff */
[----:B------:R-:W-:Y:S02]  /*1bd0*/  UIADD3 UR50, UP0, UPT, UR18, 0x2, URZ ;  /* 0x0000000212327890 */ /* 0x000fe4000ff1e0ff */
[----:B------:R-:W-:Y:S02]  /*1be0*/  UIADD3.64 UR24, UPT, UPT, UR48, 0x2, URZ ;  /* 0x0000000230187897 */ /* 0x000fe4000fffe0ff */
[----:B------:R-:W-:Y:S02]  /*1bf0*/  UIADD3.X UR51, UPT, UPT, UR4, 0x40004040, URZ, UP0, !UPT ;  /* 0x4000404004337890 */ /* 0x000fe400087fe4ff */
[----:B------:R-:W-:Y:S02]  /*1c00*/  UIADD3.64 UR28, UPT, UPT, UR48, 0x4, URZ ;  /* 0x00000004301c7897 */ /* 0x000fe4000fffe0ff */
[----:B------:R-:W-:Y:S02]  /*1c10*/  UIADD3.64 UR4, UPT, UPT, UR50, 0x2, URZ ;  /* 0x0000000232047897 */ /* 0x000fe4000fffe0ff */
[----:B------:R-:W-:-:S02]  /*1c20*/  UIADD3.64 UR26, UPT, UPT, UR50, 0x4, URZ ;  /* 0x00000004321a7897 */ /* 0x000fc4000fffe0ff */
[----:B------:R-:W-:Y:S02]  /*1c30*/  UIADD3.64 UR34, UPT, UPT, UR48, 0x7fe, URZ ;  /* 0x000007fe30227897 */ /* 0x000fe4000fffe0ff */
[----:B------:R-:W-:Y:S02]  /*1c40*/  UIADD3.64 UR30, UPT, UPT, UR50, 0x3fe, URZ ;  /* 0x000003fe321e7897 */ /* 0x000fe4000fffe0ff */
[----:B------:R-:W-:Y:S02]  /*1c50*/  UIADD3.64 UR38, UPT, UPT, UR48, 0x800, URZ ;  /* 0x0000080030267897 */ /* 0x000fe4000fffe0ff */
[----:B------:R-:W-:Y:S02]  /*1c60*/  UIADD3.64 UR36, UPT, UPT, UR50, 0x400, URZ ;  /* 0x0000040032247897 */ /* 0x000fe4000fffe0ff */
[----:B------:R-:W-:Y:S02]  /*1c70*/  UIADD3.64 UR42, UPT, UPT, UR48, 0x802, URZ ;  /* 0x00000802302a7897 */ /* 0x000fe4000fffe0ff */
[----:B------:R-:W-:Y:S01]  /*1c80*/  UIADD3.64 UR40, UPT, UPT, UR50, 0x402, URZ ;  /* 0x0000040232287897 */ /* 0x000fe2000fffe0ff */
[----:B------:R-:W-:Y:S01]  /*1c90*/  UMOV UR20, 0x0 ;  /* 0x0000000000147882 */ /* 0x000fe20000000000 */
[----:B------:R-:W-:Y:S01]  /*1ca0*/  UMOV UR21, 0x8400490 ;  /* 0x0840049000157882 */ /* 0x000fe20000000000 */
[----:B------:R-:W-:Y:S01]  /*1cb0*/  UIADD3.64 UR46, UPT, UPT, UR48, 0x804, URZ ;  /* 0x00000804302e7897 */ /* 0x000fe2000fffe0ff */
[----:B------:R-:W-:Y:S01]  /*1cc0*/  UMOV UR17, 0x40004040 ;  /* 0x4000404000117882 */ /* 0x000fe20000000000 */
[----:B------:R-:W-:Y:S01]  /*1cd0*/  UIADD3.64 UR44, UPT, UPT, UR50, 0x404, URZ ;  /* 0x00000404322c7897 */ /* 0x000fe2000fffe0ff */
[----:B------:R-:W-:Y:S01]  /*1ce0*/  UMOV UR19, 0x40004040 ;  /* 0x4000404000137882 */ /* 0x000fe20000000000 */
[----:B------:R-:W-:Y:S01]  /*1cf0*/  UMOV UR52, 0x0 ;  /* 0x0000000000347882 */ /* 0x000fe20000000000 */
[----:B------:R-:W-:Y:S01]  /*1d00*/  UMOV UR53, 0x8400490 ;  /* 0x0840049000357882 */ /* 0x000fe20000000000 */
[----:B------:R-:W-:Y:S01]  /*1d10*/  UMOV UR54, 0x0 ;  /* 0x0000000000367882 */ /* 0x000fe20000000000 */
[----:B------:R-:W-:Y:S01]  /*1d20*/  UMOV UR55, 0x8400490 ;  /* 0x0840049000377882 */ /* 0x000fe20000000000 */
[----:B------:R2:W-:Y:S01]  /*1d30*/  UTCHMMA gdesc[UR18], gdesc[UR16], tmem[UR11], tmem[UR20], idesc[UR21], !UPT ;  /* 0x00ff1410120075ea */ /* 0x0005e2000f80000b */
[----:B------:R-:W-:Y:S01]  /*1d40*/  UMOV UR56, 0x0 ;  /* 0x0000000000387882 */ /* 0x000fe20000000000 */
[----:B------:R-:W-:Y:S01]  /*1d50*/  UMOV UR57, 0x8400490 ;  /* 0x0840049000397882 */ /* 0x000fe20000000000 */
[----:B------:R2:W-:Y:S01]  /*1d60*/  UTCHMMA gdesc[UR50], gdesc[UR48], tmem[UR11], tmem[UR52], idesc[UR53], UPT ;  /* 0x00ff3430320075ea */ /* 0x0005e2000b80000b */
        /* <DEDUP_REMOVED lines=12> */
[----:B------:R2:W-:Y:S01]  /*1e30*/  UTCHMMA gdesc[UR40], gdesc[UR42], tmem[UR11], tmem[UR62], idesc[UR63], UPT ;  /* 0x00ff3e2a280075ea */ /* 0x0005e2000b80000b */
[----:B------:R2:W-:Y:S01]  /*1e40*/  UTCHMMA gdesc[UR44], gdesc[UR46], tmem[UR11], tmem[UR64], idesc[UR65], UPT ;  /* 0x00ff402e2c0075ea */ /* 0x0005e2000b80000b */
[----:B------:R-:W-:Y:S01]  /*1e50*/  NOP ;  /* 0x0000000000007918 */ /* 0x000fe20000000000 */
.L_x_57:
[----:B------:R-:W-:Y:S01]  /*1e60*/  ELECT P0, URZ, PT ;  /* 0x0000000000ff782f */ /* 0x000fe20003800000 */
[----:B--2---:R-:W-:Y:S01]  /*1e70*/  UMOV UR4, UR6 ;  /* 0x0000000600047c82 */ /* 0x004fe20008000000 */
[----:B------:R-:W-:Y:S02]  /*1e80*/  UMOV UR5, URZ ;  /* 0x000000ff00057c82 */ /* 0x000fe40008000000 */
[----:B------:R-:W-:-:S13]  /*1e90*/  ISETP.LT.U32.AND P0, PT, R10, 0x20, P0 ;  /* 0x000000200a00780c */ /* 0x000fda0000701070 */
[----:B------:R-:W-:Y:S01]  /*1ea0*/  VOTEU.ANY UP0, P0 ;  /* 0x0000000000ff7886 */ /* 0x000fe20000000100 */
[----:B------:R-:W-:Y:S01]  /*1eb0*/  VOTEU.ANY UP1, P0 ;  /* 0x0000000000ff7886 */ /* 0x000fe20000020100 */
[----:B------:R-:W-:-:S03]  /*1ec0*/  ISETP.GE.U32.AND P0, PT, R13, 0x81, PT ;  /* 0x000000810d00780c */ /* 0x000fc60003f06070 */
[----:B------:R-:W-:Y:S02]  /*1ed0*/  @UP0 UMOV UR4, UR4 ;  /* 0x0000000400040c82 */ /* 0x000fe40008000000 */
[----:B------:R2:W-:Y:S01]  /*1ee0*/  @UP1 UTCBAR [UR4], URZ ;  /* 0x000000ff040013e9 */ /* 0x0005e200080000ff */
[----:B------:R-:W-:Y:S06]  /*1ef0*/  BAR.SYNC.DEFER_BLOCKING 0x0 ;  /* 0x0000000000007b1d */ /* 0x000fec0000010000 */
[----:B------:R-:W3:Y:S02]  /*1f00*/  SYNCS.PHASECHK.TRANS64.TRYWAIT P1, [UR10+0x30010], RZ ;  /* 0x030010ffff0075a7 */ /* 0x000ee4000802110a */
[----:B--23--:R-:W-:Y:S05]  /*1f10*/  @!P1 BRA `(.L_x_58) ;  /* 0x0000001400bc9947 */ /* 0x00cfea0003800000 */
.L_x_71:
[----:B------:R-:W-:Y:S01]  /*1f20*/  IMAD.MOV.U32 R2, RZ, RZ, RZ ;  /* 0x000000ffff027224 */ /* 0x000fe200078e00ff */
[----:B------:R-:W-:Y:S06]  /*1f30*/  @!P0 BRA `(.L_x_55) ;  /* 0x0000000400d48947 */ /* 0x000fec0003800000 */
[----:B------:R-:W2:Y:S01]  /*1f40*/  LDCU UR34, c[0x0][0x3a0] ;  /* 0x00007400ff2277ac */ /* 0x000ea20008000800 */
[----:B------:R-:W-:Y:S01]  /*1f50*/  UMOV UR35, 0x80 ;  /* 0x0000008000237882 */ /* 0x000fe20000000000 */
[----:B------:R-:W-:-:S05]  /*1f60*/  UMOV UR15, 0x1 ;  /* 0x00000001000f7882 */ /* 0x000fca0000000000 */
.L_x_62:
[----:B------:R-:W-:Y:S01]  /*1f70*/  BAR.SYNC.DEFER_BLOCKING 0x0 ;  /* 0x0000000000007b1d */ /* 0x000fe20000010000 */
[----:B------:R-:W-:Y:S01]  /*1f80*/  ULEA UR42, UR15, UR10, 0x3 ;  /* 0x0000000a0f2a7291 */ /* 0x000fe2000f8e18ff */
[----:B------:R-:W-:Y:S01]  /*1f90*/  @!P3 IMAD.MOV.U32 R3, RZ, RZ, 0x18000 ;  /* 0x00018000ff03b424 */ /* 0x000fe200078e00ff */
[----:B------:R-:W-:Y:S01]  /*1fa0*/  ELECT P1, URZ, PT ;  /* 0x0000000000ff782f */ /* 0x000fe20003820000 */
[----:B------:R-:W-:-:S03]  /*1fb0*/  ULEA UR4, UR15, UR10, 0xf ;  /* 0x0000000a0f047291 */ /* 0x000fc6000f8e78ff */
[----:B------:R-:W-:Y:S01]  /*1fc0*/  ISETP.LT.U32.AND P1, PT, R10, 0x40, P1 ;  /* 0x000000400a00780c */ /* 0x000fe20000f21070 */
[----:B------:R-:W-:Y:S02]  /*1fd0*/  ULOP3.LUT UR5, UR14, 0x1, URZ, 0xc0, !UPT ;  /* 0x000000010e057892 */ /* 0x000fe4000f8ec0ff */
[----:B------:R-:W-:Y:S02]  /*1fe0*/  UIADD3 UR16, UPT, UPT, UR4, 0x20000, URZ ;  /* 0x0002000004107890 */ /* 0x000fe4000fffe0ff */
[----:B------:R-:W-:Y:S02]  /*1ff0*/  ULEA UR22, UR5, UR35, 0x6 ;  /* 0x0000002305167291 */ /* 0x000fe4000f8e30ff */
[----:B------:R-:W-:Y:S01]  /*2000*/  ULEA UR20, UR5, UR16, 0xe ;  /* 0x0000001005147291 */ /* 0x000fe2000f8e70ff */
[----:B------:R-:W-:Y:S01]  /*2010*/  ELECT P0, URZ, PT ;  /* 0x0000000000ff782f */ /* 0x000fe20003800000 */
[----:B------:R-:W-:-:S04]  /*2020*/  ULEA UR17, UR15, UR10, 0x10 ;  /* 0x0000000a0f117291 */ /* 0x000fc8000f8e80ff */
[----:B------:R-:W-:Y:S01]  /*2030*/  VOTEU.ANY UP0, P1 ;  /* 0x0000000000ff7886 */ /* 0x000fe20000800100 */
[----:B------:R-:W-:Y:S01]  /*2040*/  ISETP.LT.U32.AND P0, PT, R10, 0x40, P0 ;  /* 0x000000400a00780c */ /* 0x000fe20000701070 */
[----:B------:R-:W-:Y:S01]  /*2050*/  ULEA UR4, UR5, UR17, 0xf ;  /* 0x0000001105047291 */ /* 0x000fe2000f8e78ff */
[----:B------:R3:W-:Y:S02]  /*2060*/  @!P3 SYNCS.ARRIVE.TRANS64 RZ, [UR42+0x30000], R3 ;  /* 0x03000003ffffb9a7 */ /* 0x0007e4000800002a */
[----:B------:R-:W-:Y:S01]  /*2070*/  @UP0 UIADD3 UR21, UPT, UPT, UR42, 0x30000, URZ ;  /* 0x000300002a150890 */ /* 0x000fe2000fffe0ff */
[----:B------:R-:W-:Y:S01]  /*2080*/  VOTEU.ANY UP0, P1 ;  /* 0x0000000000ff7886 */ /* 0x000fe20000800100 */
[----:B------:R-:W-:Y:S01]  /*2090*/  BAR.SYNC.DEFER_BLOCKING 0x0 ;  /* 0x0000000000007b1d */ /* 0x000fe20000010000 */
[----:B---3--:R-:W-:-:S06]  /*20a0*/  IMAD.U32 R3, R2, -0x80000000, RZ ;  /* 0x8000000002037824 */ /* 0x008fcc00078e00ff */
[----:B------:R-:W-:Y:S01]  /*20b0*/  VOTEU.ANY UP1, P0 ;  /* 0x0000000000ff7886 */ /* 0x000fe20000020100 */
[----:B------:R-:W-:-:S04]  /*20c0*/  UMOV UR6, UR22 ;  /* 0x0000001600067c82 */ /* 0x000fc80008000000 */
[----:B------:R-:W-:Y:S01]  /*20d0*/  @UP1 UIADD3 UR5, UPT, UPT, UR42, 0x30000, URZ ;  /* 0x000300002a051890 */ /* 0x000fe2000fffe0ff */
[----:B------:R-:W-:Y:S01]  /*20e0*/  VOTEU.ANY UP1, P0 ;  /* 0x0000000000ff7886 */ /* 0x000fe20000020100 */
[----:B------:R3:W-:Y:S01]  /*20f0*/  @UP0 UTMALDG.2D [UR20], [UR8] ;  /* 0x00000014080005b4 */ /* 0x0007e20008008000 */
[----:B------:R-:W-:Y:S01]  /*2100*/  UISETP.NE.U32.AND UP0, UPT, UR14, URZ, UPT ;  /* 0x000000ff0e00728c */ /* 0x000fe2000bf05070 */
[----:B------:R5:W-:Y:S06]  /*2110*/  MEMBAR.ALL.CTA ;  /* 0x0000000000007992 */ /* 0x000bec0000008000 */
[----:B-----5:R-:W5:Y:S02]  /*2120*/  FENCE.VIEW.ASYNC.S ;  /* 0x00000000000073c6 */ /* 0x020f640000000000 */
[----:B-----5:R-:W-:Y:S06]  /*2130*/  BAR.SYNC.DEFER_BLOCKING 0x0 ;  /* 0x0000000000007b1d */ /* 0x020fec0000010000 */
[----:B------:R3:W-:Y:S02]  /*2140*/  @UP1 UTMALDG.2D [UR4], [UR32] ;  /* 0x00000004200015b4 */ /* 0x0007e40008008000 */
[----:B------:R-:W-:Y:S06]  /*2150*/  BAR.SYNC.DEFER_BLOCKING 0x0 ;  /* 0x0000000000007b1d */ /* 0x000fec0000010000 */
[----:B------:R-:W5:Y:S02]  /*2160*/  SYNCS.PHASECHK.TRANS64.TRYWAIT P0, [UR42+0x30000], R3 ;  /* 0x03000003ff0075a7 */ /* 0x000f64000800112a */
[----:B---3-5:R-:W-:Y:S05]  /*2170*/  @!P0 BRA `(.L_x_59) ;  /* 0x0000001400308947 */ /* 0x028fea0003800000 */
.L_x_72:
[----:B------:R-:W-:Y:S05]  /*2180*/  BRA.U UP0, `(.L_x_60) ;  /* 0x0000000100f47547 */ /* 0x000fea000b800000 */
[----:B------:R-:W-:Y:S02]  /*2190*/  USHF.R.U32.HI UR20, URZ, 0x4, UR16 ;  /* 0x00000004ff147899 */ /* 0x000fe40008011610 */
[----:B------:R-:W-:Y:S02]  /*21a0*/  USHF.R.U32.HI UR24, URZ, 0x4, UR17 ;  /* 0x00000004ff187899 */ /* 0x000fe40008011611 */
[----:B------:R-:W-:Y:S02]  /*21b0*/  USGXT.U32 UR20, UR20, 0xe ;  /* 0x0000000e1414789a */ /* 0x000fe40008000000 */
[----:B------:R-:W-:Y:S02]  /*21c0*/  USGXT.U32 UR24, UR24, 0xe ;  /* 0x0000000e1818789a */ /* 0x000fe40008000000 */
[----:B------:R-:W-:Y:S02]  /*21d0*/  UIADD3 UR28, UP0, UPT, UR20, 0x2, URZ ;  /* 0x00000002141c7890 */ /* 0x000fe4000ff1e0ff */
[----:B------:R-:W-:Y:S01]  /*21e0*/  UIADD3 UR26, UP1, UPT, UR24, 0x2, URZ ;  /* 0x00000002181a7890 */ /* 0x000fe2000ff3e0ff */
[----:B------:R-:W-:Y:S01]  /*21f0*/  UMOV UR4, URZ ;  /* 0x000000ff00047c82 */ /* 0x000fe20008000000 */
[----:B------:R-:W-:Y:S01]  /*2200*/  UMOV UR5, URZ ;  /* 0x000000ff00057c82 */ /* 0x000fe20008000000 */
[----:B------:R-:W-:-:S02]  /*2210*/  UIADD3.X UR29, UPT, UPT, UR4, 0x40004040, URZ, UP0, !UPT ;  /* 0x40004040041d7890 */ /* 0x000fc400087fe4ff */
[----:B------:R-:W-:Y:S02]  /*2220*/  UIADD3 UR44, UP3, UPT, UR28, 0x2, URZ ;  /* 0x000000021c2c7890 */ /* 0x000fe4000ff7e0ff */
[----:B------:R-:W-:Y:S02]  /*2230*/  UIADD3.X UR27, UPT, UPT, UR5, 0x40004040, URZ, UP1, !UPT ;  /* 0x40004040051b7890 */ /* 0x000fe40008ffe4ff */
[----:B------:R-:W-:Y:S02]  /*2240*/  UIADD3 UR46, UP2, UPT, UR26, 0x2, URZ ;  /* 0x000000021a2e7890 */ /* 0x000fe4000ff5e0ff */
[----:B------:R-:W-:Y:S02]  /*2250*/  UIADD3 UR48, UP6, UPT, UR28, 0x4, URZ ;  /* 0x000000041c307890 */ /* 0x000fe4000ffde0ff */
[----:B------:R-:W-:Y:S02]  /*2260*/  UIADD3 UR50, UP5, UPT, UR26, 0x4, URZ ;  /* 0x000000041a327890 */ /* 0x000fe4000ffbe0ff */
[----:B------:R-:W-:-:S02]  /*2270*/  UIADD3 UR52, UP1, UPT, UR28, 0x3fe, URZ ;  /* 0x000003fe1c347890 */ /* 0x000fc4000ff3e0ff */
[----:B------:R-:W-:Y:S02]  /*2280*/  UIADD3 UR54, UP0, UPT, UR26, 0x7fe, URZ ;  /* 0x000007fe1a367890 */ /* 0x000fe4000ff1e0ff */
[----:B------:R-:W-:Y:S02]  /*2290*/  UIADD3.X UR45, UPT, UPT, UR29, URZ, URZ, UP3, !UPT ;  /* 0x000000ff1d2d7290 */ /* 0x000fe40009ffe4ff */
[----:B------:R-:W-:Y:S02]  /*22a0*/  UIADD3 UR56, UP4, UPT, UR28, 0x400, URZ ;  /* 0x000004001c387890 */ /* 0x000fe4000ff9e0ff */
[----:B------:R-:W-:Y:S02]  /*22b0*/  UIADD3 UR58, UP3, UPT, UR26, 0x800, URZ ;  /* 0x000008001a3a7890 */ /* 0x000fe4000ff7e0ff */
[----:B------:R-:W-:Y:S02]  /*22c0*/  UIADD3.X UR47, UPT, UPT, UR27, URZ, URZ, UP2, !UPT ;  /* 0x000000ff1b2f7290 */ /* 0x000fe400097fe4ff */
[----:B------:R-:W-:-:S02]  /*22d0*/  UIADD3.X UR49, UPT, UPT, UR29, URZ, URZ, UP6, !UPT ;  /* 0x000000ff1d317290 */ /* 0x000fc4000b7fe4ff */
[----:B------:R-:W-:Y:S02]  /*22e0*/  UIADD3 UR60, UP2, UPT, UR28, 0x402, URZ ;  /* 0x000004021c3c7890 */ /* 0x000fe4000ff5e0ff */
[----:B------:R-:W-:Y:S02]  /*22f0*/  UIADD3 UR62, UP6, UPT, UR26, 0x802, URZ ;  /* 0x000008021a3e7890 */ /* 0x000fe4000ffde0ff */
[----:B------:R-:W-:Y:S02]  /*2300*/  UIADD3.X UR51, UPT, UPT, UR27, URZ, URZ, UP5, !UPT ;  /* 0x000000ff1b337290 */ /* 0x000fe4000affe4ff */
[----:B------:R-:W-:Y:S02]  /*2310*/  UIADD3.X UR53, UPT, UPT, UR29, URZ, URZ, UP1, !UPT ;  /* 0x000000ff1d357290 */ /* 0x000fe40008ffe4ff */
[----:B------:R-:W-:Y:S02]  /*2320*/  UIADD3 UR4, UP5, UPT, UR28, 0x404, URZ ;  /* 0x000004041c047890 */ /* 0x000fe4000ffbe0ff */
[----:B------:R-:W-:-:S02]  /*2330*/  UIADD3 UR30, UP1, UPT, UR26, 0x804, URZ ;  /* 0x000008041a1e7890 */ /* 0x000fc4000ff3e0ff */
[----:B------:R-:W-:Y:S02]  /*2340*/  UIADD3.X UR55, UPT, UPT, UR27, URZ, URZ, UP0, !UPT ;  /* 0x000000ff1b377290 */ /* 0x000fe400087fe4ff */
[----:B------:R-:W-:Y:S02]  /*2350*/  UIADD3.X UR57, UPT, UPT, UR29, URZ, URZ, UP4, !UPT ;  /* 0x000000ff1d397290 */ /* 0x000fe4000a7fe4ff */
[----:B------:R-:W-:Y:S02]  /*2360*/  UIADD3.X UR59, UPT, UPT, UR27, URZ, URZ, UP3, !UPT ;  /* 0x000000ff1b3b7290 */ /* 0x000fe40009ffe4ff */
[----:B------:R-:W-:Y:S02]  /*2370*/  UIADD3.X UR61, UPT, UPT, UR29, URZ, URZ, UP2, !UPT ;  /* 0x000000ff1d3d7290 */ /* 0x000fe400097fe4ff */
[----:B------:R-:W-:Y:S01]  /*2380*/  UIADD3.X UR63, UPT, UPT, UR27, URZ, URZ, UP6, !UPT ;  /* 0x000000ff1b3f7290 */ /* 0x000fe2000b7fe4ff */
[----:B------:R-:W-:Y:S01]  /*2390*/  UMOV UR18, 0x0 ;  /* 0x0000000000127882 */ /* 0x000fe20000000000 */
[----:B------:R-:W-:Y:S01]  /*23a0*/  UMOV UR19, 0x8400490 ;  /* 0x0840049000137882 */ /* 0x000fe20000000000 */
[----:B------:R-:W-:Y:S01]  /*23b0*/  UMOV UR21, 0x40004040 ;  /* 0x4000404000157882 */ /* 0x000fe20000000000 */
[----:B------:R-:W-:Y:S01]  /*23c0*/  UMOV UR25, 0x40004040 ;  /* 0x4000404000197882 */ /* 0x000fe20000000000 */
[----:B------:R-:W-:Y:S01]  /*23d0*/  UIADD3.X UR5, UPT, UPT, UR29, URZ, URZ, UP5, !UPT ;  /* 0x000000ff1d057290 */ /* 0x000fe2000affe4ff */
[----:B------:R3:W-:Y:S01]  /*23e0*/  UTCHMMA gdesc[UR20], gdesc[UR24], tmem[UR11], tmem[UR18], idesc[UR19], UPT ;  /* 0x00ff1218140075ea */ /* 0x0007e2000b80000b */
[----:B------:R-:W-:Y:S01]  /*23f0*/  UIADD3.X UR31, UPT, UPT, UR27, URZ, URZ, UP1, !UPT ;  /* 0x000000ff1b1f7290 */ /* 0x000fe20008ffe4ff */
[----:B------:R-:W-:Y:S01]  /*2400*/  UMOV UR16, 0x0 ;  /* 0x0000000000107882 */ /* 0x000fe20000000000 */
[----:B------:R-:W-:Y:S01]  /*2410*/  UMOV UR17, 0x8400490 ;  /* 0x0840049000117882 */ /* 0x000fe20000000000 */
[----:B------:R-:W-:Y:S01]  /*2420*/  UMOV UR40, 0x0 ;  /* 0x0000000000287882 */ /* 0x000fe20000000000 */
[----:B------:R-:W-:Y:S01]  /*2430*/  UMOV UR41, 0x8400490 ;  /* 0x0840049000297882 */ /* 0x000fe20000000000 */
        /* <DEDUP_REMOVED lines=18> */
.L_x_60:
[----:B------:R-:W-:Y:S01]  /*2560*/  ELECT P0, URZ, PT ;  /* 0x0000000000ff782f */ /* 0x000fe20003800000 */
[----:B---3--:R-:W-:-:S03]  /*2570*/  UIADD3 UR4, UPT, UPT, UR42, 0x30010, URZ ;  /* 0x000300102a047890 */ /* 0x008fc6000fffe0ff */
[----:B------:R-:W-:Y:S01]  /*2580*/  ISETP.LT.U32.AND P0, PT, R10, 0x20, P0 ;  /* 0x000000200a00780c */ /* 0x000fe20000701070 */
[----:B------:R-:W-:-:S12]  /*2590*/  UMOV UR5, URZ ;  /* 0x000000ff00057c82 */ /* 0x000fd80008000000 */
[----:B------:R-:W-:Y:S01]  /*25a0*/  VOTEU.ANY UP0, P0 ;  /* 0x0000000000ff7886 */ /* 0x000fe20000000100 */
[----:B------:R-:W-:-:S04]  /*25b0*/  VOTEU.ANY UP1, P0 ;  /* 0x0000000000ff7886 */ /* 0x000fc80000020100 */
[----:B------:R-:W-:Y:S02]  /*25c0*/  @UP0 UMOV UR4, UR4 ;  /* 0x0000000400040c82 */ /* 0x000fe40008000000 */
[----:B------:R3:W-:Y:S01]  /*25d0*/  @UP1 UTCBAR [UR4], URZ ;  /* 0x000000ff040013e9 */ /* 0x0007e200080000ff */
[----:B------:R-:W-:Y:S06]  /*25e0*/  BAR.SYNC.DEFER_BLOCKING 0x0 ;  /* 0x0000000000007b1d */ /* 0x000fec0000010000 */
[----:B------:R-:W5:Y:S02]  /*25f0*/  SYNCS.PHASECHK.TRANS64.TRYWAIT P0, [UR42+0x30010], R3 ;  /* 0x03001003ff0075a7 */ /* 0x000f64000800112a */
[----:B---3-5:R-:W-:Y:S05]  /*2600*/  @!P0 BRA `(.L_x_61) ;  /* 0x0000001000188947 */ /* 0x028fea0003800000 */
.L_x_73:
[----:B------:R-:W-:Y:S02]  /*2610*/  UIADD3 UR15, UPT, UPT, UR15, 0x1, URZ ;  /* 0x000000010f0f7890 */ /* 0x000fe4000fffe0ff */
[----:B------:R-:W-:Y:S02]  /*2620*/  UIADD3 UR35, UPT, UPT, UR35, 0x80, URZ ;  /* 0x0000008023237890 */ /* 0x000fe4000fffe0ff */
[----:B------:R-:W-:-:S04]  /*2630*/  UISETP.NE.U32.AND UP0, UPT, UR15, 0x2, UPT ;  /* 0x000000020f00788c */ /* 0x000fc8000bf05070 */
[----:B------:R-:W-:Y:S02]  /*2640*/  USEL UR15, UR15, URZ, UP0 ;  /* 0x000000ff0f0f7287 */ /* 0x000fe40008000000 */
[----:B------:R-:W-:Y:S02]  /*2650*/  USEL UR4, URZ, 0x1, UP0 ;  /* 0x00000001ff047887 */ /* 0x000fe40008000000 */
[----:B--2---:R-:W-:-:S04]  /*2660*/  UISETP.GE.AND UP0, UPT, UR35, UR34, UPT ;  /* 0x000000222300728c */ /* 0x004fc8000bf06270 */
[----:B------:R-:W-:-:S05]  /*2670*/  LOP3.LUT R2, R2, UR4, RZ, 0x3c, !PT ;  /* 0x0000000402027c12 */ /* 0x000fca000f8e3cff */
[----:B------:R-:W-:Y:S05]  /*2680*/  BRA.U !UP0, `(.L_x_62) ;  /* 0xfffffff908387547 */ /* 0x000fea000b83ffff */
.L_x_55:
[----:B-----5:R-:W-:Y:S06]  /*2690*/  BAR.SYNC.DEFER_BLOCKING 0x0 ;  /* 0x0000000000007b1d */ /* 0x020fec0000010000 */
[----:B------:R-:W-:Y:S04]  /*26a0*/  BSSY.RECONVERGENT B5, `(.L_x_63) ;  /* 0x0000004000057945 */ /* 0x000fe80003800200 */
[----:B------:R-:W-:Y:S05]  /*26b0*/  @P3 BRA `(.L_x_64) ;  /* 0x0000000000083947 */ /* 0x000fea0003800000 */
[----:B------:R-:W2:Y:S02]  /*26c0*/  SYNCS.CCTL.IV [UR10+0x30000] ;  /* 0x03000000ff0079b1 */ /* 0x000ea4000800000a */
[----:B--2---:R-:W2:Y:S02]  /*26d0*/  SYNCS.CCTL.IV [UR10+0x30010] ;  /* 0x03001000ff0079b1 */ /* 0x004ea4000800000a */
.L_x_64:
[----:B------:R-:W-:Y:S05]  /*26e0*/  BSYNC.RECONVERGENT B5 ;  /* 0x0000000000057941 */ /* 0x000fea0003800200 */
.L_x_63:
[----:B--2---:R-:W-:Y:S06]  /*26f0*/  BAR.SYNC.DEFER_BLOCKING 0x0 ;  /* 0x0000000000007b1d */ /* 0x004fec0000010000 */
[----:B------:R-:W-:Y:S04]  /*2700*/  BSSY.RECONVERGENT B5, `(.L_x_65) ;  /* 0x0000004000057945 */ /* 0x000fe80003800200 */
[----:B------:R-:W-:Y:S05]  /*2710*/  @P3 BRA `(.L_x_66) ;  /* 0x0000000000083947 */ /* 0x000fea0003800000 */
[----:B------:R-:W2:Y:S02]  /*2720*/  SYNCS.CCTL.IV [UR10+0x30008] ;  /* 0x03000800ff0079b1 */ /* 0x000ea4000800000a */
[----:B--2---:R-:W2:Y:S02]  /*2730*/  SYNCS.CCTL.IV [UR10+0x30018] ;  /* 0x03001800ff0079b1 */ /* 0x004ea4000800000a */
.L_x_66:
[----:B------:R-:W-:Y:S05]  /*2740*/  BSYNC.RECONVERGENT B5 ;  /* 0x0000000000057941 */ /* 0x000fea0003800200 */
.L_x_65:
[----:B------:R-:W-:Y:S01]  /*2750*/  ULOP3.LUT UR14, UR14, 0x3, URZ, 0xc0, !UPT ;  /* 0x000000030e0e7892 */ /* 0x000fe2000f8ec0ff */
[C---:B------:R-:W-:Y:S01]  /*2760*/  IMAD.SHL.U32 R2, R0.reuse, 0x80, RZ ;  /* 0x0000008000027824 */ /* 0x040fe200078e00ff */
[----:B------:R-:W-:Y:S01]  /*2770*/  UMOV UR6, UR23 ;  /* 0x0000001700067c82 */ /* 0x000fe20008000000 */
[----:B------:R-:W-:Y:S01]  /*2780*/  IMAD.SHL.U32 R3, R0, 0x10, RZ ;  /* 0x0000001000037824 */ /* 0x000fe200078e00ff */
[----:B------:R-:W-:Y:S02]  /*2790*/  ULEA UR4, UR14, UR11, 0x15 ;  /* 0x0000000b0e047291 */ /* 0x000fe4000f8ea8ff */
[----:B------:R-:W-:Y:S01]  /*27a0*/  LOP3.LUT R0, R2, 0x3f80, RZ, 0xc0, !PT ;  /* 0x00003f8002007812 */ /* 0x000fe200078ec0ff */
[----:B------:R-:W-:Y:S01]  /*27b0*/  ULEA UR5, UR14, UR7, 0x6 ;  /* 0x000000070e057291 */ /* 0x000fe2000f8e30ff */
[----:B------:R-:W-:Y:S02]  /*27c0*/  ELECT P0, URZ, PT ;  /* 0x0000000000ff782f */ /* 0x000fe40003800000 */
[----:B------:R-:W-:-:S03]  /*27d0*/  LOP3.LUT R0, R0, 0x70, R3, 0xf8, !PT ;  /* 0x0000007000007812 */ /* 0x000fc600078ef803 */
[----:B------:R-:W3:Y:S01]  /*27e0*/  LDTM.x64 R96, tmem[UR4] ;  /* 0x00000004006079ee */ /* 0x000ee20008340000 */
[C---:B------:R-:W-:Y:S02]  /*27f0*/  LOP3.LUT R2, R0.reuse, 0x10, RZ, 0x3c, !PT ;  /* 0x0000001000027812 */ /* 0x040fe400078e3cff */
[----:B------:R-:W-:Y:S02]  /*2800*/  LOP3.LUT R3, R0, 0x20, RZ, 0x3c, !PT ;  /* 0x0000002000037812 */ /* 0x000fe400078e3cff */
[----:B---3--:R-:W-:Y:S02]  /*2810*/  F2FP.BF16.F32.PACK_AB R160, R97, R96 ;  /* 0x0000006061a0723e */ /* 0x008fe400000010ff */
[----:B------:R-:W-:Y:S02]  /*2820*/  F2FP.BF16.F32.PACK_AB R161, R99, R98 ;  /* 0x0000006263a1723e */ /* 0x000fe400000010ff */
[----:B------:R-:W-:Y:S02]  /*2830*/  F2FP.BF16.F32.PACK_AB R162, R101, R100 ;  /* 0x0000006465a2723e */ /* 0x000fe400000010ff */
[----:B------:R-:W-:-:S02]  /*2840*/  F2FP.BF16.F32.PACK_AB R163, R103, R102 ;  /* 0x0000006667a3723e */ /* 0x000fc400000010ff */
[----:B------:R-:W-:Y:S02]  /*2850*/  F2FP.BF16.F32.PACK_AB R164, R105, R104 ;  /* 0x0000006869a4723e */ /* 0x000fe400000010ff */
[----:B------:R-:W-:Y:S02]  /*2860*/  F2FP.BF16.F32.PACK_AB R165, R107, R106 ;  /* 0x0000006a6ba5723e */ /* 0x000fe400000010ff */
[----:B------:R-:W-:Y:S02]  /*2870*/  F2FP.BF16.F32.PACK_AB R166, R109, R108 ;  /* 0x0000006c6da6723e */ /* 0x000fe400000010ff */
[----:B------:R-:W-:Y:S02]  /*2880*/  F2FP.BF16.F32.PACK_AB R167, R111, R110 ;  /* 0x0000006e6fa7723e */ /* 0x000fe400000010ff */
[----:B------:R-:W3:Y:S01]  /*2890*/  LDTM.x64 R48, tmem[UR4+0x40] ;  /* 0x00004004003079ee */ /* 0x000ee20008340000 */
[----:B------:R-:W-:Y:S02]  /*28a0*/  F2FP.BF16.F32.PACK_AB R112, R113, R112 ;  /* 0x000000707170723e */ /* 0x000fe400000010ff */
[----:B------:R-:W-:-:S02]  /*28b0*/  F2FP.BF16.F32.PACK_AB R120, R121, R120 ;  /* 0x000000787978723e */ /* 0x000fc400000010ff */
[----:B------:R-:W-:Y:S02]  /*28c0*/  F2FP.BF16.F32.PACK_AB R128, R129, R128 ;  /* 0x000000808180723e */ /* 0x000fe400000010ff */
[----:B------:R-:W-:Y:S02]  /*28d0*/  F2FP.BF16.F32.PACK_AB R113, R115, R114 ;  /* 0x000000727371723e */ /* 0x000fe400000010ff */
[----:B------:R-:W-:Y:S02]  /*28e0*/  F2FP.BF16.F32.PACK_AB R121, R123, R122 ;  /* 0x0000007a7b79723e */ /* 0x000fe400000010ff */
[----:B------:R-:W-:Y:S02]  /*28f0*/  F2FP.BF16.F32.PACK_AB R129, R131, R130 ;  /* 0x000000828381723e */ /* 0x000fe400000010ff */
[----:B------:R-:W-:Y:S02]  /*2900*/  F2FP.BF16.F32.PACK_AB R114, R117, R116 ;  /* 0x000000747572723e */ /* 0x000fe400000010ff */
[----:B------:R-:W-:-:S02]  /*2910*/  F2FP.BF16.F32.PACK_AB R115, R119, R118 ;  /* 0x000000767773723e */ /* 0x000fc400000010ff */
[----:B------:R-:W-:Y:S02]  /*2920*/  F2FP.BF16.F32.PACK_AB R122, R125, R124 ;  /* 0x0000007c7d7a723e */ /* 0x000fe400000010ff */
[----:B------:R-:W-:Y:S02]  /*2930*/  F2FP.BF16.F32.PACK_AB R123, R127, R126 ;  /* 0x0000007e7f7b723e */ /* 0x000fe400000010ff */
[----:B------:R-:W-:Y:S02]  /*2940*/  F2FP.BF16.F32.PACK_AB R130, R133, R132 ;  /* 0x000000848582723e */ /* 0x000fe400000010ff */
[----:B------:R-:W-:Y:S02]  /*2950*/  F2FP.BF16.F32.PACK_AB R136, R137, R136 ;  /* 0x000000888988723e */ /* 0x000fe400000010ff */
[----:B---3--:R-:W-:Y:S02]  /*2960*/  F2FP.BF16.F32.PACK_AB R116, R49, R48 ;  /* 0x000000303174723e */ /* 0x008fe400000010ff */
        /* <DEDUP_REMOVED lines=9> */
[----:B----4-:R-:W3:Y:S01]  /*2a00*/  LDTM.x64 R4, tmem[UR4+0x80] ;  /* 0x00008004000479ee */ /* 0x010ee20008340000 */
        /* <DEDUP_REMOVED lines=63> */
[----:B------:R-:W-:Y:S01]  /*2e00*/  NOP ;  /* 0x0000000000007918 */ /* 0x000fe20000000000 */
[----:B--2---:R-:W-:Y:S01]  /*2e10*/  STS.128 [R0+UR10], R160 ;  /* 0x000000a000007988 */ /* 0x004fe20008000c0a */
[----:B------:R-:W-:Y:S01]  /*2e20*/  F2FP.BF16.F32.PACK_AB R152, R153, R152 ;  /* 0x000000989998723e */ /* 0x000fe200000010ff */
[----:B------:R-:W-:Y:S01]  /*2e30*/  ULEA UR4, UR14, UR10, 0xe ;  /* 0x0000000a0e047291 */ /* 0x000fe2000f8e70ff */
[----:B------:R-:W-:Y:S01]  /*2e40*/  F2FP.BF16.F32.PACK_AB R153, R155, R154 ;  /* 0x0000009a9b99723e */ /* 0x000fe200000010ff */
[----:B------:R-:W-:Y:S01]  /*2e50*/  STS.128 [R0+UR10+0x4000], R116 ;  /* 0x0040007400007988 */ /* 0x000fe20008000c0a */
[----:B------:R-:W-:-:S02]  /*2e60*/  F2FP.BF16.F32.PACK_AB R154, R157, R156 ;  /* 0x0000009c9d9a723e */ /* 0x000fc400000010ff */
[----:B------:R-:W-:Y:S01]  /*2e70*/  F2FP.BF16.F32.PACK_AB R155, R159, R158 ;  /* 0x0000009e9f9b723e */ /* 0x000fe200000010ff */
[----:B------:R-:W-:Y:S01]  /*2e80*/  STS.128 [R0+UR10+0x8000], R68 ;  /* 0x0080004400007988 */ /* 0x000fe20008000c0a */
[----:B---3--:R-:W-:Y:S02]  /*2e90*/  F2FP.BF16.F32.PACK_AB R4, R5, R4 ;  /* 0x000000040504723e */ /* 0x008fe400000010ff */
[----:B------:R-:W-:Y:S02]  /*2ea0*/  F2FP.BF16.F32.PACK_AB R5, R7, R6 ;  /* 0x000000060705723e */ /* 0x000fe400000010ff */
[----:B------:R-:W-:Y:S02]  /*2eb0*/  F2FP.BF16.F32.PACK_AB R12, R13, R12 ;  /* 0x0000000c0d0c723e */ /* 0x000fe400000010ff */
[----:B------:R-:W-:Y:S02]  /*2ec0*/  F2FP.BF16.F32.PACK_AB R6, R9, R8 ;  /* 0x000000080906723e */ /* 0x000fe400000010ff */
[----:B------:R-:W-:-:S02]  /*2ed0*/  F2FP.BF16.F32.PACK_AB R7, R11, R10 ;  /* 0x0000000a0b07723e */ /* 0x000fc400000010ff */
[----:B------:R-:W-:Y:S02]  /*2ee0*/  F2FP.BF16.F32.PACK_AB R13, R15, R14 ;  /* 0x0000000e0f0d723e */ /* 0x000fe400000010ff */
[----:B------:R-:W-:Y:S01]  /*2ef0*/  F2FP.BF16.F32.PACK_AB R20, R21, R20 ;  /* 0x000000141514723e */ /* 0x000fe200000010ff */
[----:B------:R2:W-:Y:S01]  /*2f00*/  STS.128 [R0+UR10+0xc000], R4 ;  /* 0x00c0000400007988 */ /* 0x0005e20008000c0a */
[----:B------:R-:W-:Y:S02]  /*2f10*/  F2FP.BF16.F32.PACK_AB R14, R17, R16 ;  /* 0x00000010110e723e */ /* 0x000fe400000010ff */
[----:B------:R-:W-:Y:S01]  /*2f20*/  F2FP.BF16.F32.PACK_AB R15, R19, R18 ;  /* 0x00000012130f723e */ /* 0x000fe200000010ff */
[----:B------:R-:W-:Y:S01]  /*2f30*/  STS.128 [R2+UR10], R164 ;  /* 0x000000a402007988 */ /* 0x000fe20008000c0a */
[----:B------:R-:W-:Y:S02]  /*2f40*/  F2FP.BF16.F32.PACK_AB R21, R23, R22 ;  /* 0x000000161715723e */ /* 0x000fe400000010ff */
[----:B------:R-:W-:Y:S01]  /*2f50*/  F2FP.BF16.F32.PACK_AB R22, R25, R24 ;  /* 0x000000181916723e */ /* 0x000fe200000010ff */
[----:B------:R-:W-:Y:S01]  /*2f60*/  STS.128 [R2+UR10+0x4000], R124 ;  /* 0x0040007c02007988 */ /* 0x000fe20008000c0a */
[----:B------:R-:W-:-:S02]  /*2f70*/  F2FP.BF16.F32.PACK_AB R23, R27, R26 ;  /* 0x0000001a1b17723e */ /* 0x000fc400000010ff */
[----:B------:R-:W-:Y:S01]  /*2f80*/  F2FP.BF16.F32.PACK_AB R28, R29, R28 ;  /* 0x0000001c1d1c723e */ /* 0x000fe200000010ff */
[----:B------:R-:W-:Y:S01]  /*2f90*/  STS.128 [R2+UR10+0x8000], R76 ;  /* 0x0080004c02007988 */ /* 0x000fe20008000c0a */
[----:B------:R-:W-:Y:S02]  /*2fa0*/  F2FP.BF16.F32.PACK_AB R29, R31, R30 ;  /* 0x0000001e1f1d723e */ /* 0x000fe400000010ff */
[----:B------:R-:W-:Y:S01]  /*2fb0*/  F2FP.BF16.F32.PACK_AB R36, R37, R36 ;  /* 0x000000242524723e */ /* 0x000fe200000010ff */
[----:B------:R3:W-:Y:S01]  /*2fc0*/  STS.128 [R2+UR10+0xc000], R12 ;  /* 0x00c0000c02007988 */ /* 0x0007e20008000c0a */
[----:B------:R-:W-:Y:S02]  /*2fd0*/  F2FP.BF16.F32.PACK_AB R30, R33, R32 ;  /* 0x00000020211e723e */ /* 0x000fe400000010ff */
[----:B------:R-:W-:Y:S01]  /*2fe0*/  F2FP.BF16.F32.PACK_AB R31, R35, R34 ;  /* 0x00000022231f723e */ /* 0x000fe200000010ff */
[----:B------:R-:W-:Y:S01]  /*2ff0*/  STS.128 [R3+UR10], R112 ;  /* 0x0000007003007988 */ /* 0x000fe20008000c0a */
[----:B------:R-:W-:-:S02]  /*3000*/  F2FP.BF16.F32.PACK_AB R37, R39, R38 ;  /* 0x000000262725723e */ /* 0x000fc400000010ff */
[----:B------:R-:W-:Y:S01]  /*3010*/  F2FP.BF16.F32.PACK_AB R44, R45, R44 ;  /* 0x0000002c2d2c723e */ /* 0x000fe200000010ff */
[----:B------:R-:W-:Y:S01]  /*3020*/  STS.128 [R3+UR10+0x4000], R132 ;  /* 0x0040008403007988 */ /* 0x000fe20008000c0a */
[----:B------:R-:W-:Y:S02]  /*3030*/  LOP3.LUT R8, R0, 0x30, RZ, 0x3c, !PT ;  /* 0x0000003000087812 */ /* 0x000fe400078e3cff */
[----:B------:R-:W-:Y:S01]  /*3040*/  F2FP.BF16.F32.PACK_AB R38, R41, R40 ;  /* 0x000000282926723e */ /* 0x000fe200000010ff */
[----:B------:R-:W-:Y:S01]  /*3050*/  STS.128 [R3+UR10+0x8000], R84 ;  /* 0x0080005403007988 */ /* 0x000fe20008000c0a */
[----:B------:R-:W-:Y:S02]  /*3060*/  F2FP.BF16.F32.PACK_AB R39, R43, R42 ;  /* 0x0000002a2b27723e */ /* 0x000fe400000010ff */
[----:B------:R-:W-:Y:S01]  /*3070*/  F2FP.BF16.F32.PACK_AB R45, R47, R46 ;  /* 0x0000002e2f2d723e */ /* 0x000fe200000010ff */
[----:B------:R4:W-:Y:S01]  /*3080*/  STS.128 [R3+UR10+0xc000], R20 ;  /* 0x00c0001403007988 */ /* 0x0009e20008000c0a */
[----:B------:R-:W-:-:S02]  /*3090*/  F2FP.BF16.F32.PACK_AB R52, R53, R52 ;  /* 0x000000343534723e */ /* 0x000fc400000010ff */
[C---:B--2---:R-:W-:Y:S01]  /*30a0*/  LOP3.LUT R4, R0.reuse, 0x40, RZ, 0x3c, !PT ;  /* 0x0000004000047812 */ /* 0x044fe200078e3cff */
[----:B------:R2:W-:Y:S01]  /*30b0*/  STS.128 [R8+UR10], R120 ;  /* 0x0000007808007988 */ /* 0x0005e20008000c0a */
[----:B------:R-:W-:Y:S02]  /*30c0*/  F2FP.BF16.F32.PACK_AB R46, R49, R48 ;  /* 0x00000030312e723e */ /* 0x000fe400000010ff */
[----:B------:R-:W-:Y:S01]  /*30d0*/  F2FP.BF16.F32.PACK_AB R47, R51, R50 ;  /* 0x00000032332f723e */ /* 0x000fe200000010ff */
[----:B------:R2:W-:Y:S01]  /*30e0*/  STS.128 [R8+UR10+0x4000], R72 ;  /* 0x0040004808007988 */ /* 0x0005e20008000c0a */
[----:B------:R-:W-:Y:S02]  /*30f0*/  F2FP.BF16.F32.PACK_AB R53, R55, R54 ;  /* 0x000000363735723e */ /* 0x000fe400000010ff */
[----:B------:R-:W-:Y:S01]  /*3100*/  F2FP.BF16.F32.PACK_AB R60, R61, R60 ;  /* 0x0000003c3d3c723e */ /* 0x000fe200000010ff */
[----:B------:R2:W-:Y:S01]  /*3110*/  STS.128 [R8+UR10+0x8000], R92 ;  /* 0x0080005c08007988 */ /* 0x0005e20008000c0a */
[----:B---3--:R-:W-:-:S02]  /*3120*/  LOP3.LUT R2, R0, 0x50, RZ, 0x3c, !PT ;  /* 0x0000005000027812 */ /* 0x008fc400078e3cff */
[----:B------:R-:W-:Y:S01]  /*3130*/  F2FP.BF16.F32.PACK_AB R54, R57, R56 ;  /* 0x000000383936723e */ /* 0x000fe200000010ff */
[----:B------:R2:W-:Y:S01]  /*3140*/  STS.128 [R8+UR10+0xc000], R28 ;  /* 0x00c0001c08007988 */ /* 0x0005e20008000c0a */
[----:B------:R-:W-:Y:S02]  /*3150*/  F2FP.BF16.F32.PACK_AB R55, R59, R58 ;  /* 0x0000003a3b37723e */ /* 0x000fe400000010ff */
[----:B------:R-:W-:Y:S01]  /*3160*/  F2FP.BF16.F32.PACK_AB R61, R63, R62 ;  /* 0x0000003e3f3d723e */ /* 0x000fe200000010ff */
[----:B------:R2:W-:Y:S01]  /*3170*/  STS.128 [R4+UR10], R128 ;  /* 0x0000008004007988 */ /* 0x0005e20008000c0a */
[----:B----4-:R-:W-:Y:S02]  /*3180*/  LOP3.LUT R3, R0, 0x60, RZ, 0x3c, !PT ;  /* 0x0000006000037812 */ /* 0x010fe400078e3cff */
[----:B------:R-:W-:Y:S01]  /*3190*/  F2FP.BF16.F32.PACK_AB R62, R65, R64 ;  /* 0x00000040413e723e */ /* 0x000fe200000010ff */
[----:B------:R2:W-:Y:S01]  /*31a0*/  STS.128 [R4+UR10+0x4000], R80 ;  /* 0x0040005004007988 */ /* 0x0005e20008000c0a */
[----:B------:R-:W-:-:S02]  /*31b0*/  F2FP.BF16.F32.PACK_AB R63, R67, R66 ;  /* 0x00000042433f723e */ /* 0x000fc400000010ff */
[----:B------:R-:W-:Y:S01]  /*31c0*/  LOP3.LUT R0, R0, 0x70, RZ, 0x3c, !PT ;  /* 0x0000007000007812 */ /* 0x000fe200078e3cff */
[----:B------:R2:W-:Y:S04]  /*31d0*/  STS.128 [R4+UR10+0x8000], R100 ;  /* 0x0080006404007988 */ /* 0x0005e80008000c0a */
[----:B------:R2:W-:Y:S04]  /*31e0*/  STS.128 [R4+UR10+0xc000], R36 ;  /* 0x00c0002404007988 */ /* 0x0005e80008000c0a */
[----:B------:R2:W-:Y:S04]  /*31f0*/  STS.128 [R2+UR10], R136 ;  /* 0x0000008802007988 */ /* 0x0005e80008000c0a */
[----:B------:R2:W-:Y:S04]  /*3200*/  STS.128 [R2+UR10+0x4000], R88 ;  /* 0x0040005802007988 */ /* 0x0005e80008000c0a */
        /* <DEDUP_REMOVED lines=9> */
[----:B------:R2:W-:Y:S01]  /*32a0*/  STS.128 [R0+UR10+0xc000], R60 ;  /* 0x00c0003c00007988 */ /* 0x0005e20008000c0a */
[----:B------:R3:W-:Y:S06]  /*32b0*/  MEMBAR.ALL.CTA ;  /* 0x0000000000007992 */ /* 0x0007ec0000008000 */
[----:B---3--:R-:W3:Y:S02]  /*32c0*/  FENCE.VIEW.ASYNC.S ;  /* 0x00000000000073c6 */ /* 0x008ee40000000000 */
[----:B---3--:R-:W-:Y:S06]  /*32d0*/  BAR.SYNC.DEFER_BLOCKING 0x0 ;  /* 0x0000000000007b1d */ /* 0x008fec0000010000 */
[----:B------:R2:W-:Y:S01]  /*32e0*/  UTMASTG.2D [UR4], [UR12] ;  /* 0x000000040c0073b5 */ /* 0x0005e20008008000 */
[----:B------:R0:W-:Y:S01]  /*32f0*/  UTMACMDFLUSH ;  /* 0x00000000000079b7 */ /* 0x0001e20000000000 */
[----:B------:R-:W-:-:S04]  /*3300*/  DEPBAR.LE SB0, 0x0 ;  /* 0x000080000000791a */ /* 0x000fc80000000000 */
[----:B------:R-:W-:Y:S08]  /*3310*/  BAR.SYNC.DEFER_BLOCKING 0x0 ;  /* 0x0000000000007b1d */ /* 0x000ff00000010000 */
[----:B------:R-:W-:Y:S06]  /*3320*/  BAR.SYNC.DEFER_BLOCKING 0x0 ;  /* 0x0000000000007b1d */ /* 0x000fec0000010000 */
[----:B--2---:R-:W-:Y:S05]  /*3330*/  @P2 BRA `(.L_x_67) ;  /* 0x0000000000a02947 */ /* 0x004fea0003800000 */
[----:B------:R-:W2:Y:S01]  /*3340*/  S2UR UR5, SR_CgaCtaId ;  /* 0x00000000000579c3 */ /* 0x000ea20000008800 */
[----:B------:R-:W-:Y:S01]  /*3350*/  NOP ;  /* 0x0000000000007918 */ /* 0x000fe20000000000 */
[----:B------:R-:W-:Y:S01]  /*3360*/  UMOV UR4, 0x50 ;  /* 0x0000005000047882 */ /* 0x000fe20000000000 */
[----:B------:R-:W-:Y:S02]  /*3370*/  IMAD.U32 R0, RZ, RZ, UR11 ;  /* 0x0000000bff007e24 */ /* 0x000fe4000f8e00ff */
[----:B------:R-:W-:Y:S02]  /*3380*/  IMAD.MOV.U32 R3, RZ, RZ, 0xff ;  /* 0x000000ffff037424 */ /* 0x000fe400078e00ff */
[----:B------:R-:W-:Y:S01]  /*3390*/  IMAD.MOV.U32 R7, RZ, RZ, 0x1 ;  /* 0x00000001ff077424 */ /* 0x000fe200078e00ff */
[----:B------:R-:W-:-:S04]  /*33a0*/  LOP3.LUT R0, R0, 0xffff, RZ, 0xc0, !PT ;  /* 0x0000ffff00007812 */ /* 0x000fc800078ec0ff */
[----:B------:R-:W-:-:S05]  /*33b0*/  SHF.R.U32.HI R0, RZ, 0x5, R0 ;  /* 0x00000005ff007819 */ /* 0x000fca0000011600 */
[----:B------:R-:W-:Y:S01]  /*33c0*/  VIADD R2, R0, 0x10 ;  /* 0x0000001000027836 */ /* 0x000fe20000000000 */
[----:B------:R-:W-:Y:S01]  /*33d0*/  SHF.L.U32 R0, R3, R0, RZ ;  /* 0x0000000003007219 */ /* 0x000fe200000006ff */
[----:B--2---:R-:W-:-:S03]  /*33e0*/  ULEA UR6, UR5, UR4, 0x18 ;  /* 0x0000000405067291 */ /* 0x004fc6000f8ec0ff */
[----:B------:R-:W-:-:S04]  /*33f0*/  SHF.L.U32 R3, R7, R2, RZ ;  /* 0x0000000207037219 */ /* 0x000fc800000006ff */
[----:B------:R-:W-:Y:S02]  /*3400*/  LOP3.LUT R0, R3, R0, RZ, 0xfc, !PT ;  /* 0x0000000003007212 */ /* 0x000fe400078efcff */
[----:B------:R-:W2:Y:S02]  /*3410*/  LDS R5, [UR6] ;  /* 0x00000006ff057984 */ /* 0x000ea40008000800 */
[C---:B------:R-:W-:Y:S02]  /*3420*/  LOP3.LUT R2, R0.reuse, 0xffff, RZ, 0xc0, !PT ;  /* 0x0000ffff00027812 */ /* 0x040fe400078ec0ff */
[----:B--2---:R-:W-:-:S04]  /*3430*/  LOP3.LUT R3, R0, 0xffff, R5, 0x80, !PT ;  /* 0x0000ffff00037812 */ /* 0x004fc800078e8005 */
[----:B------:R-:W-:-:S13]  /*3440*/  ISETP.NE.AND P0, PT, R3, R2, PT ;  /* 0x000000020300720c */ /* 0x000fda0003f05270 */
[----:B------:R-:W-:Y:S05]  /*3450*/  @P0 BRA `(.L_x_68) ;  /* 0x0000000000500947 */ /* 0x000fea0003800000 */
[----:B------:R-:W-:Y:S02]  /*3460*/  SHF.R.U32.HI R5, RZ, 0x10, R5 ;  /* 0x00000010ff057819 */ /* 0x000fe40000011605 */
[----:B------:R-:W-:-:S04]  /*3470*/  SHF.R.U32.HI R2, RZ, 0x10, R0 ;  /* 0x00000010ff027819 */ /* 0x000fc80000011600 */
[----:B------:R-:W-:-:S04]  /*3480*/  LOP3.LUT R5, R5, R2, RZ, 0xc0, !PT ;  /* 0x0000000205057212 */ /* 0x000fc800078ec0ff */
[----:B------:R-:W-:-:S13]  /*3490*/  ISETP.NE.AND P0, PT, R5, R2, PT ;  /* 0x000000020500720c */ /* 0x000fda0003f05270 */
[----:B------:R-:W-:Y:S05]  /*34a0*/  @P0 BRA `(.L_x_69) ;  /* 0x0000000000300947 */ /* 0x000fea0003800000 */
[----:B------:R-:W-:Y:S01]  /*34b0*/  R2UR UR4, R0 ;  /* 0x00000000000472ca */ /* 0x000fe200000e0000 */
[----:B------:R-:W-:Y:S01]  /*34c0*/  VOTEU.ANY UR5, UPT, PT ;  /* 0x0000000000057886 */ /* 0x000fe200038e0100 */
[----:B------:R-:W2:Y:S01]  /*34d0*/  S2R R0, SR_LANEID ;  /* 0x0000000000007919 */ /* 0x000ea20000000000 */
[----:B------:R-:W-:-:S10]  /*34e0*/  UFLO.U32 UR5, UR5 ;  /* 0x00000005000572bd */ /* 0x000fd400080e0000 */
[----:B------:R-:W-:-:S06]  /*34f0*/  ULOP3.LUT UR4, URZ, UR4, URZ, 0x33, !UPT ;  /* 0x00000004ff047292 */ /* 0x000fcc000f8e33ff */
[----:B------:R-:W-:-:S04]  /*3500*/  IMAD.U32 R2, RZ, RZ, UR4 ;  /* 0x00000004ff027e24 */ /* 0x000fc8000f8e00ff */
[----:B------:R-:W3:Y:S02]  /*3510*/  REDUX UR7, R2 ;  /* 0x00000000020773c4 */ /* 0x000ee40000000000 */
[----:B------:R4:W-:Y:S01]  /*3520*/  UTCATOMSWS.AND URZ, UR4 ;  /* 0x0000000400ff79e3 */ /* 0x0009e20008000000 */
[----:B--2---:R-:W-:Y:S01]  /*3530*/  ISETP.EQ.U32.AND P0, PT, R0, UR5, PT ;  /* 0x0000000500007c0c */ /* 0x004fe2000bf02070 */
[----:B---3--:R-:W-:-:S12]  /*3540*/  IMAD.U32 R0, RZ, RZ, UR7 ;  /* 0x00000007ff007e24 */ /* 0x008fd8000f8e00ff */
[----:B------:R4:W-:Y:S01]  /*3550*/  @P0 ATOMS.AND RZ, [UR6], R0 ;  /* 0x00000000ffff098c */ /* 0x0009e2000a800006 */
[----:B------:R-:W-:Y:S05]  /*3560*/  BRA `(.L_x_67) ;  /* 0x0000000000147947 */ /* 0x000fea0003800000 */
.L_x_69:
[----:B------:R-:W-:-:S07]  /*3570*/  MOV R2, 0x3590 ;  /* 0x0000359000027802 */ /* 0x000fce0000000f00 */
[----:B-1----:R-:W-:Y:S05]  /*3580*/  CALL.REL.NOINC `($__internal_0_$__cuda_sm10x_tcgen05_guardrail_trap_col_being_dealloced_not_returned_by_alloc) ;  /* 0x0000000000447944 */ /* 0x002fea0003c00000 */
[----:B------:R-:W-:Y:S05]  /*3590*/  BRA `(.L_x_67) ;  /* 0x0000000000087947 */ /* 0x000fea0003800000 */
.L_x_68:
[----:B------:R-:W-:-:S07]  /*35a0*/  MOV R2, 0x35c0 ;  /* 0x000035c000027802 */ /* 0x000fce0000000f00 */
[----:B-1----:R-:W-:Y:S05]  /*35b0*/  CALL.REL.NOINC `($__internal_2_$__cuda_sm10x_tcgen05_guardrail_trap_unallocated_columns_being_dealloced) ;  /* 0x0000000000507944 */ /* 0x002fea0003c00000 */
.L_x_67:
[----:B------:R-:W-:Y:S01]  /*35c0*/  NOP ;  /* 0x0000000000007918 */ /* 0x000fe20000000000 */
[----:B----4-:R-:W-:Y:S05]  /*35d0*/  EXIT ;  /* 0x000000000000794d */ /* 0x010fea0003800000 */
.L_x_56:
[----:B------:R-:W2:Y:S02]  /*35e0*/  SYNCS.PHASECHK.TRANS64.TRYWAIT P0, [UR10+0x30000], RZ ;  /* 0x030000ffff0075a7 */ /* 0x000ea4000800110a */
[----:B--2---:R-:W-:Y:S05]  /*35f0*/  @!P0 BRA `(.L_x_56) ;  /* 0xfffffffc00f88947 */ /* 0x004fea000383ffff */
[----:B------:R-:W-:Y:S05]  /*3600*/  BRA `(.L_x_70) ;  /* 0xffffffe400487947 */ /* 0x000fea000383ffff */
.L_x_58:
[----:B------:R-:W2:Y:S02]  /*3610*/  SYNCS.PHASECHK.TRANS64.TRYWAIT P1, [UR10+0x30010], RZ ;  /* 0x030010ffff0075a7 */ /* 0x000ea4000802110a */
[----:B--2---:R-:W-:Y:S05]  /*3620*/  @!P1 BRA `(.L_x_58) ;  /* 0xfffffffc00f89947 */ /* 0x004fea000383ffff */
[----:B------:R-:W-:Y:S05]  /*3630*/  BRA `(.L_x_71) ;  /* 0xffffffe800387947 */ /* 0x000fea000383ffff */
.L_x_59:
[----:B------:R-:W3:Y:S02]  /*3640*/  SYNCS.PHASECHK.TRANS64.TRYWAIT P0, [UR42+0x30000], R3 ;  /* 0x03000003ff0075a7 */ /* 0x000ee4000800112a */
[----:B---3--:R-:W-:Y:S05]  /*3650*/  @!P0 BRA `(.L_x_59) ;  /* 0xfffffffc00f88947 */ /* 0x008fea000383ffff */
[----:B------:R-:W-:Y:S05]  /*3660*/  BRA `(.L_x_72) ;  /* 0xffffffe800c47947 */ /* 0x000fea000383ffff */
.L_x_61:
[----:B------:R-:W3:Y:S02]  /*3670*/  SYNCS.PHASECHK.TRANS64.TRYWAIT P0, [UR42+0x30010], R3 ;  /* 0x03001003ff0075a7 */ /* 0x000ee4000800112a */
[----:B---3--:R-:W-:Y:S05]  /*3680*/  @!P0 BRA `(.L_x_61) ;  /* 0xfffffffc00f88947 */ /* 0x008fea000383ffff */
[----:B------:R-:W-:Y:S05]  /*3690*/  BRA `(.L_x_73) ;  /* 0xffffffec00dc7947 */ /* 0x000fea000383ffff */
        .weak           $__internal_0_$__cuda_sm10x_tcgen05_guardrail_trap_col_being_dealloced_not_returned_by_alloc
        .type           $__internal_0_$__cuda_sm10x_tcgen05_guardrail_trap_col_being_dealloced_not_returned_by_alloc,@function
        .size           $__internal_0_$__cuda_sm10x_tcgen05_guardrail_trap_col_being_dealloced_not_returned_by_alloc,($__internal_1_$__cuda_sm10x_tcgen05_guardrail_trap_phase_invalid_during_alloc - $__internal_0_$__cuda_sm10x_tcgen05_guardrail_trap_col_being_dealloced_not_returned_by_alloc)
$__internal_0_$__cuda_sm10x_tcgen05_guardrail_trap_col_being_dealloced_not_returned_by_alloc:
[----:B------:R-:W-:Y:S05]  /*36a0*/  BPT.TRAP 0x1 ;  /* 0x000000040000795c */ /* 0x000fea0000300000 */
[----:B------:R-:W-:-:S04]  /*36b0*/  IMAD.MOV.U32 R3, RZ, RZ, 0x0 ;  /* 0x00000000ff037424 */ /* 0x000fc800078e00ff */
[----:B------:R-:W-:Y:S05]  /*36c0*/  RET.REL.NODEC R2 `(gluon_tcgen05) ;  /* 0xffffffc8024c7950 */ /* 0x000fea0003c3ffff */
        .weak           $__internal_1_$__cuda_sm10x_tcgen05_guardrail_trap_phase_invalid_during_alloc
        .type           $__internal_1_$__cuda_sm10x_tcgen05_guardrail_trap_phase_invalid_during_alloc,@function
        .size           $__internal_1_$__cuda_sm10x_tcgen05_guardrail_trap_phase_invalid_during_alloc,($__internal_2_$__cuda_sm10x_tcgen05_guardrail_trap_unallocated_columns_being_dealloced - $__internal_1_$__cuda_sm10x_tcgen05_guardrail_trap_phase_invalid_during_alloc)
$__internal_1_$__cuda_sm10x_tcgen05_guardrail_trap_phase_invalid_during_alloc:
[----:B------:R-:W-:Y:S05]  /*36d0*/  BPT.TRAP 0x1 ;  /* 0x000000040000795c */ /* 0x000fea0000300000 */
[----:B------:R-:W-:-:S04]  /*36e0*/  IMAD.MOV.U32 R3, RZ, RZ, 0x0 ;  /* 0x00000000ff037424 */ /* 0x000fc800078e00ff */
[----:B------:R-:W-:Y:S05]  /*36f0*/  RET.REL.NODEC R2 `(gluon_tcgen05) ;  /* 0xffffffc802407950 */ /* 0x000fea0003c3ffff */
        .weak           $__internal_2_$__cuda_sm10x_tcgen05_guardrail_trap_unallocated_columns_being_dealloced
        .type           $__internal_2_$__cuda_sm10x_tcgen05_guardrail_trap_unallocated_columns_being_dealloced,@function
        .size           $__internal_2_$__cuda_sm10x_tcgen05_guardrail_trap_unallocated_columns_being_dealloced,(.L_x_77 - $__internal_2_$__cuda_sm10x_tcgen05_guardrail_trap_unallocated_columns_being_dealloced)
$__internal_2_$__cuda_sm10x_tcgen05_guardrail_trap_unallocated_columns_being_dealloced:
[----:B------:R-:W-:Y:S05]  /*3700*/  BPT.TRAP 0x1 ;  /* 0x000000040000795c */ /* 0x000fea0000300000 */
[----:B------:R-:W-:-:S04]  /*3710*/  IMAD.MOV.U32 R3, RZ, RZ, 0x0 ;  /* 0x00000000ff037424 */ /* 0x000fc800078e00ff */
[----:B------:R-:W-:Y:S05]  /*3720*/  RET.REL.NODEC R2 `(gluon_tcgen05) ;  /* 0xffffffc802347950 */ /* 0x000fea0003c3ffff */
.L_x_74:
[----:B------:R-:W-:-:S00]  /*3730*/  BRA `(.L_x_74) ;  /* 0xfffffffc00fc7947 */ /* 0x000fc0000383ffff */
[----:B------:R-:W-:-:S00]  /*3740*/  NOP ;  /* 0x0000000000007918 */ /* 0x000fc00000000000 */
        /* <DEDUP_REMOVED lines=11> */
.L_x_77:


//--------------------- .nv.shared.gluon_tcgen05  --------------------------
	.section	.nv.shared.gluon_tcgen05,"aw",@nobits
	.sectionflags	@""
	.align	16
	.zero		1024


//--------------------- .nv.shared.reserved.0     --------------------------
	.section	.nv.shared.reserved.0,"aw",@nobits
	.align	8
	.weak		__nv_reservedSMEM_offset_0_alias
	.size		__nv_reservedSMEM_offset_0_alias, 0, 64
	.other		__nv_reservedSMEM_offset_0_alias,@"STO_CUDA_RESERVED_SHARED STV_DEFAULT"
__nv_reservedSMEM_offset_0_alias:
	.zero		0
.nv.shared.reserved.0:
	.zero		64
	.weak		__nv_reservedSMEM_allocation_phase
	.type		__nv_reservedSMEM_allocation_phase,@object
	.size		__nv_reservedSMEM_allocation_phase,(.L_0 - __nv_reservedSMEM_allocation_phase)
__nv_reservedSMEM_allocation_phase:
	.zero		1
.L_0:
	.zero		7
	.weak		__nv_reservedSMEM_devtool_atexit_pc
	.type		__nv_reservedSMEM_devtool_atexit_pc,@object
	.size		__nv_reservedSMEM_devtool_atexit_pc,(__nv_reservedSMEM_allocation_mask - __nv_reservedSMEM_devtool_atexit_pc)
__nv_reservedSMEM_devtool_atexit_pc:
	.zero		8
	.weak		__nv_reservedSMEM_allocation_mask
	.type		__nv_reservedSMEM_allocation_mask,@object
	.size		__nv_reservedSMEM_allocation_mask,(.L_2 - __nv_reservedSMEM_allocation_mask)
__nv_reservedSMEM_allocation_mask:
	.zero		4
.L_2:


//--------------------- .nv.constant0.gluon_tcgen05 --------------------------
	.section	.nv.constant0.gluon_tcgen05,"a",@progbits
	.sectionflags	@""
	.align	4
.nv.constant0.gluon_tcgen05:
	.zero		976


//--------------------- SYMBOLS --------------------------

	.type		.nv.reservedSmem.offset0,@object
	.size		.nv.reservedSmem.offset0,0x4
	.type		.nv.reservedSmem.cap,@object
	.size		.nv.reservedSmem.cap,0x4
